//
// Generated by NVIDIA NVVM Compiler
//
// Compiler Build ID: CL-36424714
// Cuda compilation tools, release 13.0, V13.0.88
// Based on NVVM 20.0.0
//

.version 9.0
.target sm_100
.address_size 64

	// .globl	_Z12vertexShaderPiS_P6float3
.extern .func  (.param .b64 func_retval0) malloc
(
	.param .b64 malloc_param_0
)
;
.extern .func free
(
	.param .b64 free_param_0
)
;
.global .align 1 .b8 _ZN34_INTERNAL_87f85a8c_4_k_cu_eb628db54cuda3std3__45__cpo5beginE[1];
.global .align 1 .b8 _ZN34_INTERNAL_87f85a8c_4_k_cu_eb628db54cuda3std3__45__cpo3endE[1];
.global .align 1 .b8 _ZN34_INTERNAL_87f85a8c_4_k_cu_eb628db54cuda3std3__45__cpo6cbeginE[1];
.global .align 1 .b8 _ZN34_INTERNAL_87f85a8c_4_k_cu_eb628db54cuda3std3__45__cpo4cendE[1];
.global .align 1 .b8 _ZN34_INTERNAL_87f85a8c_4_k_cu_eb628db54cuda3std3__45__cpo6rbeginE[1];
.global .align 1 .b8 _ZN34_INTERNAL_87f85a8c_4_k_cu_eb628db54cuda3std3__45__cpo4rendE[1];
.global .align 1 .b8 _ZN34_INTERNAL_87f85a8c_4_k_cu_eb628db54cuda3std3__45__cpo7crbeginE[1];
.global .align 1 .b8 _ZN34_INTERNAL_87f85a8c_4_k_cu_eb628db54cuda3std3__45__cpo5crendE[1];
.global .align 1 .b8 _ZN34_INTERNAL_87f85a8c_4_k_cu_eb628db54cuda3std3__436_GLOBAL__N__87f85a8c_4_k_cu_eb628db56ignoreE[1];
.global .align 1 .b8 _ZN34_INTERNAL_87f85a8c_4_k_cu_eb628db54cuda3std3__419piecewise_constructE[1];
.global .align 1 .b8 _ZN34_INTERNAL_87f85a8c_4_k_cu_eb628db54cuda3std3__48in_placeE[1];
.global .align 1 .b8 _ZN34_INTERNAL_87f85a8c_4_k_cu_eb628db54cuda3std3__420unreachable_sentinelE[1];
.global .align 1 .b8 _ZN34_INTERNAL_87f85a8c_4_k_cu_eb628db54cuda3std3__47nulloptE[1];
.global .align 1 .b8 _ZN34_INTERNAL_87f85a8c_4_k_cu_eb628db54cuda3std3__48unexpectE[1];
.global .align 1 .b8 _ZN34_INTERNAL_87f85a8c_4_k_cu_eb628db54cuda3std6ranges3__45__cpo4swapE[1];
.global .align 1 .b8 _ZN34_INTERNAL_87f85a8c_4_k_cu_eb628db54cuda3std6ranges3__45__cpo9iter_moveE[1];
.global .align 1 .b8 _ZN34_INTERNAL_87f85a8c_4_k_cu_eb628db54cuda3std6ranges3__45__cpo5beginE[1];
.global .align 1 .b8 _ZN34_INTERNAL_87f85a8c_4_k_cu_eb628db54cuda3std6ranges3__45__cpo3endE[1];
.global .align 1 .b8 _ZN34_INTERNAL_87f85a8c_4_k_cu_eb628db54cuda3std6ranges3__45__cpo6cbeginE[1];
.global .align 1 .b8 _ZN34_INTERNAL_87f85a8c_4_k_cu_eb628db54cuda3std6ranges3__45__cpo4cendE[1];
.global .align 1 .b8 _ZN34_INTERNAL_87f85a8c_4_k_cu_eb628db54cuda3std6ranges3__45__cpo7advanceE[1];
.global .align 1 .b8 _ZN34_INTERNAL_87f85a8c_4_k_cu_eb628db54cuda3std6ranges3__45__cpo9iter_swapE[1];
.global .align 1 .b8 _ZN34_INTERNAL_87f85a8c_4_k_cu_eb628db54cuda3std6ranges3__45__cpo4nextE[1];
.global .align 1 .b8 _ZN34_INTERNAL_87f85a8c_4_k_cu_eb628db54cuda3std6ranges3__45__cpo4prevE[1];
.global .align 1 .b8 _ZN34_INTERNAL_87f85a8c_4_k_cu_eb628db54cuda3std6ranges3__45__cpo4dataE[1];
.global .align 1 .b8 _ZN34_INTERNAL_87f85a8c_4_k_cu_eb628db54cuda3std6ranges3__45__cpo5cdataE[1];
.global .align 1 .b8 _ZN34_INTERNAL_87f85a8c_4_k_cu_eb628db54cuda3std6ranges3__45__cpo4sizeE[1];
.global .align 1 .b8 _ZN34_INTERNAL_87f85a8c_4_k_cu_eb628db54cuda3std6ranges3__45__cpo5ssizeE[1];
.global .align 1 .b8 _ZN34_INTERNAL_87f85a8c_4_k_cu_eb628db54cuda3std6ranges3__45__cpo8distanceE[1];
.global .align 1 .b8 _ZN34_INTERNAL_87f85a8c_4_k_cu_eb628db56thrust24THRUST_300001_SM_1000_NS8cuda_cub3parE[1];
.global .align 1 .b8 _ZN34_INTERNAL_87f85a8c_4_k_cu_eb628db56thrust24THRUST_300001_SM_1000_NS8cuda_cub10par_nosyncE[1];
.global .align 1 .b8 _ZN34_INTERNAL_87f85a8c_4_k_cu_eb628db56thrust24THRUST_300001_SM_1000_NS6system6detail10sequential3seqE[1];
.global .align 1 .b8 _ZN34_INTERNAL_87f85a8c_4_k_cu_eb628db56thrust24THRUST_300001_SM_1000_NS12placeholders2_1E[1];
.global .align 1 .b8 _ZN34_INTERNAL_87f85a8c_4_k_cu_eb628db56thrust24THRUST_300001_SM_1000_NS12placeholders2_2E[1];
.global .align 1 .b8 _ZN34_INTERNAL_87f85a8c_4_k_cu_eb628db56thrust24THRUST_300001_SM_1000_NS12placeholders2_3E[1];
.global .align 1 .b8 _ZN34_INTERNAL_87f85a8c_4_k_cu_eb628db56thrust24THRUST_300001_SM_1000_NS12placeholders2_4E[1];
.global .align 1 .b8 _ZN34_INTERNAL_87f85a8c_4_k_cu_eb628db56thrust24THRUST_300001_SM_1000_NS12placeholders2_5E[1];
.global .align 1 .b8 _ZN34_INTERNAL_87f85a8c_4_k_cu_eb628db56thrust24THRUST_300001_SM_1000_NS12placeholders2_6E[1];
.global .align 1 .b8 _ZN34_INTERNAL_87f85a8c_4_k_cu_eb628db56thrust24THRUST_300001_SM_1000_NS12placeholders2_7E[1];
.global .align 1 .b8 _ZN34_INTERNAL_87f85a8c_4_k_cu_eb628db56thrust24THRUST_300001_SM_1000_NS12placeholders2_8E[1];
.global .align 1 .b8 _ZN34_INTERNAL_87f85a8c_4_k_cu_eb628db56thrust24THRUST_300001_SM_1000_NS12placeholders2_9E[1];
.global .align 1 .b8 _ZN34_INTERNAL_87f85a8c_4_k_cu_eb628db56thrust24THRUST_300001_SM_1000_NS12placeholders3_10E[1];
.global .align 1 .b8 _ZN34_INTERNAL_87f85a8c_4_k_cu_eb628db56thrust24THRUST_300001_SM_1000_NS3seqE[1];

.visible .entry _Z12vertexShaderPiS_P6float3(
	.param .u64 .ptr .align 1 _Z12vertexShaderPiS_P6float3_param_0,
	.param .u64 .ptr .align 1 _Z12vertexShaderPiS_P6float3_param_1,
	.param .u64 .ptr .align 1 _Z12vertexShaderPiS_P6float3_param_2
)
{


	ret;

}
	// .globl	_Z17rasterizeTrianglePiS_P6float3P4int3P8fragment
.visible .entry _Z17rasterizeTrianglePiS_P6float3P4int3P8fragment(
	.param .u64 .ptr .align 1 _Z17rasterizeTrianglePiS_P6float3P4int3P8fragment_param_0,
	.param .u64 .ptr .align 1 _Z17rasterizeTrianglePiS_P6float3P4int3P8fragment_param_1,
	.param .u64 .ptr .align 1 _Z17rasterizeTrianglePiS_P6float3P4int3P8fragment_param_2,
	.param .u64 .ptr .align 1 _Z17rasterizeTrianglePiS_P6float3P4int3P8fragment_param_3,
	.param .u64 .ptr .align 1 _Z17rasterizeTrianglePiS_P6float3P4int3P8fragment_param_4
)
{
	.reg .pred 	%p<53>;
	.reg .b16 	%rs<47>;
	.reg .b32 	%r<68>;
	.reg .b32 	%f<111>;
	.reg .b64 	%rd<53>;
	.reg .b64 	%fd<37>;

	ld.param.u64 	%rd3, [_Z17rasterizeTrianglePiS_P6float3P4int3P8fragment_param_0];
	ld.param.u64 	%rd4, [_Z17rasterizeTrianglePiS_P6float3P4int3P8fragment_param_1];
	ld.param.u64 	%rd5, [_Z17rasterizeTrianglePiS_P6float3P4int3P8fragment_param_2];
	ld.param.u64 	%rd6, [_Z17rasterizeTrianglePiS_P6float3P4int3P8fragment_param_3];
	cvta.to.global.u64 	%rd7, %rd4;
	cvta.to.global.u64 	%rd8, %rd3;
	cvta.to.global.u64 	%rd9, %rd5;
	cvta.to.global.u64 	%rd10, %rd6;
	mov.u32 	%r1, %ctaid.x;
	mul.wide.u32 	%rd11, %r1, 12;
	add.s64 	%rd12, %rd10, %rd11;
	ld.global.u32 	%r33, [%rd12];
	ld.global.u32 	%r34, [%rd12+4];
	ld.global.u32 	%r35, [%rd12+8];
	mul.wide.s32 	%rd13, %r33, 12;
	add.s64 	%rd14, %rd9, %rd13;
	ld.global.f32 	%f11, [%rd14];
	ld.global.f32 	%f12, [%rd14+4];
	mul.wide.s32 	%rd15, %r34, 12;
	add.s64 	%rd16, %rd9, %rd15;
	ld.global.f32 	%f13, [%rd16];
	ld.global.f32 	%f14, [%rd16+4];
	mul.wide.s32 	%rd17, %r35, 12;
	add.s64 	%rd18, %rd9, %rd17;
	ld.global.f32 	%f15, [%rd18];
	ld.global.f32 	%f16, [%rd18+4];
	cvt.f64.f32 	%fd1, %f11;
	fma.rn.f64 	%fd2, %fd1, 0d3FE0000000000000, 0d3FE0000000000000;
	ld.global.u32 	%r36, [%rd8];
	cvt.rn.f64.s32 	%fd3, %r36;
	mul.f64 	%fd4, %fd2, %fd3;
	cvt.rn.f32.f64 	%f17, %fd4;
	cvt.f64.f32 	%fd5, %f12;
	fma.rn.f64 	%fd6, %fd5, 0d3FE0000000000000, 0d3FE0000000000000;
	ld.global.u32 	%r37, [%rd7];
	cvt.rn.f64.s32 	%fd7, %r37;
	mul.f64 	%fd8, %fd6, %fd7;
	cvt.rn.f32.f64 	%f1, %fd8;
	cvt.f64.f32 	%fd9, %f13;
	fma.rn.f64 	%fd10, %fd9, 0d3FE0000000000000, 0d3FE0000000000000;
	mul.f64 	%fd11, %fd10, %fd3;
	cvt.rn.f32.f64 	%f18, %fd11;
	cvt.f64.f32 	%fd12, %f14;
	fma.rn.f64 	%fd13, %fd12, 0d3FE0000000000000, 0d3FE0000000000000;
	mul.f64 	%fd14, %fd13, %fd7;
	cvt.rn.f32.f64 	%f19, %fd14;
	cvt.f64.f32 	%fd15, %f15;
	fma.rn.f64 	%fd16, %fd15, 0d3FE0000000000000, 0d3FE0000000000000;
	mul.f64 	%fd17, %fd16, %fd3;
	cvt.rn.f32.f64 	%f2, %fd17;
	cvt.f64.f32 	%fd18, %f16;
	fma.rn.f64 	%fd19, %fd18, 0d3FE0000000000000, 0d3FE0000000000000;
	mul.f64 	%fd20, %fd19, %fd7;
	cvt.rn.f32.f64 	%f3, %fd20;
	min.f32 	%f20, %f13, %f15;
	min.f32 	%f21, %f11, %f20;
	cvt.rn.f32.s32 	%f22, %r36;
	mul.f32 	%f23, %f21, %f22;
	max.f32 	%f24, %f13, %f15;
	max.f32 	%f25, %f11, %f24;
	mul.f32 	%f26, %f25, %f22;
	min.f32 	%f27, %f14, %f16;
	min.f32 	%f28, %f12, %f27;
	cvt.rn.f32.s32 	%f29, %r37;
	mul.f32 	%f30, %f28, %f29;
	max.f32 	%f31, %f14, %f16;
	max.f32 	%f32, %f12, %f31;
	mul.f32 	%f33, %f32, %f29;
	sub.f32 	%f34, %f26, %f23;
	mul.f32 	%f35, %f34, 0f3E000000;
	cvt.rpi.f32.f32 	%f36, %f35;
	cvt.rzi.s32.f32 	%r2, %f36;
	sub.f32 	%f37, %f33, %f30;
	mul.f32 	%f38, %f37, 0f3E000000;
	cvt.rpi.f32.f32 	%f39, %f38;
	cvt.rzi.s32.f32 	%r3, %f39;
	mov.u32 	%r4, %tid.x;
	and.b32  	%r38, %r4, 7;
	mul.lo.s32 	%r39, %r2, %r38;
	cvt.rn.f32.u32 	%f40, %r39;
	add.f32 	%f41, %f23, %f40;
	cvt.rzi.s32.f32 	%r5, %f41;
	shr.u32 	%r40, %r4, 3;
	mul.lo.s32 	%r41, %r3, %r40;
	cvt.rn.f32.u32 	%f42, %r41;
	add.f32 	%f43, %f30, %f42;
	cvt.rzi.s32.f32 	%r6, %f43;
	sub.f32 	%f4, %f19, %f3;
	sub.f32 	%f5, %f17, %f2;
	sub.f32 	%f6, %f2, %f18;
	sub.f32 	%f44, %f1, %f3;
	mul.f32 	%f45, %f6, %f44;
	fma.rn.f32 	%f7, %f5, %f4, %f45;
	mul.wide.s32 	%rd19, %r3, %r2;
	{ // callseq 0, 0
	.param .b64 param0;
	st.param.b64 	[param0], %rd19;
	.param .b64 retval0;
	call.uni (retval0), 
	malloc, 
	(
	param0
	);
	ld.param.b64 	%rd20, [retval0];
	} // callseq 0
	setp.lt.s32 	%p1, %r2, 1;
	@%p1 bra 	$L__BB1_32;
	sub.f32 	%f8, %f3, %f1;
	and.b32  	%r7, %r3, 3;
	mov.b16 	%rs37, 1;
	mov.b32 	%r60, 0;
$L__BB1_2:
	setp.lt.s32 	%p2, %r3, 1;
	@%p2 bra 	$L__BB1_30;
	setp.lt.u32 	%p3, %r3, 4;
	add.s32 	%r44, %r60, %r5;
	cvt.rn.f64.s32 	%fd21, %r44;
	add.f64 	%fd22, %fd21, 0d3FE0000000000000;
	cvt.rn.f32.f64 	%f46, %fd22;
	sub.f32 	%f47, %f46, %f2;
	mul.f32 	%f9, %f4, %f47;
	mul.f32 	%f10, %f8, %f47;
	mov.b32 	%r67, 0;
	@%p3 bra 	$L__BB1_18;
	and.b32  	%r67, %r3, 2147483644;
	neg.s32 	%r66, %r67;
	add.s32 	%r61, %r6, 3;
	mad.lo.s32 	%r65, %r2, 3, %r60;
	shl.b32 	%r46, %r2, 1;
	add.s32 	%r64, %r46, %r60;
	add.s32 	%r62, %r2, %r60;
	mov.u32 	%r63, %r60;
$L__BB1_5:
	add.s32 	%r20, %r61, -2;
	add.s32 	%r47, %r61, -3;
	cvt.rn.f64.s32 	%fd23, %r47;
	add.f64 	%fd24, %fd23, 0d3FE0000000000000;
	cvt.rn.f32.f64 	%f48, %fd24;
	sub.f32 	%f49, %f48, %f3;
	fma.rn.f32 	%f50, %f6, %f49, %f9;
	div.rn.f32 	%f51, %f50, %f7;
	fma.rn.f32 	%f52, %f5, %f49, %f10;
	div.rn.f32 	%f53, %f52, %f7;
	mov.f32 	%f54, 0f3F800000;
	sub.f32 	%f55, %f54, %f51;
	sub.f32 	%f56, %f55, %f53;
	setp.ltu.f32 	%p4, %f51, 0f00000000;
	setp.ge.f32 	%p5, %f53, 0f00000000;
	setp.ge.f32 	%p6, %f56, 0f00000000;
	and.pred  	%p7, %p5, %p6;
	not.pred 	%p9, %p7;
	or.pred  	%p10, %p4, %p9;
	@%p10 bra 	$L__BB1_7;
	cvt.u64.u32 	%rd23, %r63;
	add.s64 	%rd24, %rd20, %rd23;
	mov.b16 	%rs16, 1;
	st.u8 	[%rd24], %rs16;
	mov.b16 	%rs37, 0;
	bra.uni 	$L__BB1_8;
$L__BB1_7:
	cvt.u64.u32 	%rd21, %r63;
	add.s64 	%rd22, %rd20, %rd21;
	mov.b16 	%rs14, 0;
	st.u8 	[%rd22], %rs14;
$L__BB1_8:
	cvt.rn.f64.s32 	%fd25, %r20;
	add.f64 	%fd26, %fd25, 0d3FE0000000000000;
	cvt.rn.f32.f64 	%f57, %fd26;
	sub.f32 	%f58, %f57, %f3;
	fma.rn.f32 	%f59, %f6, %f58, %f9;
	div.rn.f32 	%f60, %f59, %f7;
	fma.rn.f32 	%f61, %f5, %f58, %f10;
	div.rn.f32 	%f62, %f61, %f7;
	mov.f32 	%f63, 0f3F800000;
	sub.f32 	%f64, %f63, %f60;
	sub.f32 	%f65, %f64, %f62;
	setp.ge.f32 	%p11, %f60, 0f00000000;
	setp.ge.f32 	%p12, %f62, 0f00000000;
	setp.ge.f32 	%p13, %f65, 0f00000000;
	and.pred  	%p14, %p12, %p13;
	and.pred  	%p16, %p11, %p14;
	@%p16 bra 	$L__BB1_10;
	cvt.u64.u32 	%rd25, %r62;
	add.s64 	%rd26, %rd20, %rd25;
	mov.b16 	%rs17, 0;
	st.u8 	[%rd26], %rs17;
	bra.uni 	$L__BB1_11;
$L__BB1_10:
	cvt.u64.u32 	%rd27, %r62;
	add.s64 	%rd28, %rd20, %rd27;
	mov.b16 	%rs19, 1;
	st.u8 	[%rd28], %rs19;
	mov.b16 	%rs37, 0;
$L__BB1_11:
	add.s32 	%r48, %r20, 1;
	cvt.rn.f64.s32 	%fd27, %r48;
	add.f64 	%fd28, %fd27, 0d3FE0000000000000;
	cvt.rn.f32.f64 	%f66, %fd28;
	sub.f32 	%f67, %f66, %f3;
	fma.rn.f32 	%f68, %f6, %f67, %f9;
	div.rn.f32 	%f69, %f68, %f7;
	fma.rn.f32 	%f70, %f5, %f67, %f10;
	div.rn.f32 	%f71, %f70, %f7;
	mov.f32 	%f72, 0f3F800000;
	sub.f32 	%f73, %f72, %f69;
	sub.f32 	%f74, %f73, %f71;
	setp.ge.f32 	%p17, %f69, 0f00000000;
	setp.ge.f32 	%p18, %f71, 0f00000000;
	setp.ge.f32 	%p19, %f74, 0f00000000;
	and.pred  	%p20, %p18, %p19;
	and.pred  	%p22, %p17, %p20;
	@%p22 bra 	$L__BB1_13;
	cvt.u64.u32 	%rd29, %r64;
	add.s64 	%rd30, %rd20, %rd29;
	mov.b16 	%rs20, 0;
	st.u8 	[%rd30], %rs20;
	bra.uni 	$L__BB1_14;
$L__BB1_13:
	cvt.u64.u32 	%rd31, %r64;
	add.s64 	%rd32, %rd20, %rd31;
	mov.b16 	%rs22, 1;
	st.u8 	[%rd32], %rs22;
	mov.b16 	%rs37, 0;
$L__BB1_14:
	cvt.rn.f64.s32 	%fd29, %r61;
	add.f64 	%fd30, %fd29, 0d3FE0000000000000;
	cvt.rn.f32.f64 	%f75, %fd30;
	sub.f32 	%f76, %f75, %f3;
	fma.rn.f32 	%f77, %f6, %f76, %f9;
	div.rn.f32 	%f78, %f77, %f7;
	fma.rn.f32 	%f79, %f5, %f76, %f10;
	div.rn.f32 	%f80, %f79, %f7;
	mov.f32 	%f81, 0f3F800000;
	sub.f32 	%f82, %f81, %f78;
	sub.f32 	%f83, %f82, %f80;
	setp.ge.f32 	%p23, %f78, 0f00000000;
	setp.ge.f32 	%p24, %f80, 0f00000000;
	setp.ge.f32 	%p25, %f83, 0f00000000;
	and.pred  	%p26, %p24, %p25;
	and.pred  	%p28, %p23, %p26;
	@%p28 bra 	$L__BB1_16;
	cvt.u64.u32 	%rd33, %r65;
	add.s64 	%rd34, %rd20, %rd33;
	mov.b16 	%rs23, 0;
	st.u8 	[%rd34], %rs23;
	bra.uni 	$L__BB1_17;
$L__BB1_16:
	cvt.u64.u32 	%rd35, %r65;
	add.s64 	%rd36, %rd20, %rd35;
	mov.b16 	%rs25, 1;
	st.u8 	[%rd36], %rs25;
	mov.b16 	%rs37, 0;
$L__BB1_17:
	add.s32 	%r66, %r66, 4;
	shl.b32 	%r49, %r2, 2;
	add.s32 	%r65, %r65, %r49;
	add.s32 	%r64, %r64, %r49;
	add.s32 	%r63, %r63, %r49;
	add.s32 	%r62, %r62, %r49;
	add.s32 	%r61, %r61, 4;
	setp.ne.s32 	%p29, %r66, 0;
	@%p29 bra 	$L__BB1_5;
$L__BB1_18:
	setp.eq.s32 	%p30, %r7, 0;
	@%p30 bra 	$L__BB1_30;
	add.s32 	%r29, %r67, %r6;
	cvt.rn.f64.s32 	%fd31, %r29;
	add.f64 	%fd32, %fd31, 0d3FE0000000000000;
	cvt.rn.f32.f64 	%f84, %fd32;
	sub.f32 	%f85, %f84, %f3;
	fma.rn.f32 	%f86, %f6, %f85, %f9;
	div.rn.f32 	%f87, %f86, %f7;
	fma.rn.f32 	%f88, %f5, %f85, %f10;
	div.rn.f32 	%f89, %f88, %f7;
	mov.f32 	%f90, 0f3F800000;
	sub.f32 	%f91, %f90, %f87;
	sub.f32 	%f92, %f91, %f89;
	setp.ge.f32 	%p31, %f87, 0f00000000;
	setp.ge.f32 	%p32, %f89, 0f00000000;
	setp.ge.f32 	%p33, %f92, 0f00000000;
	and.pred  	%p34, %p32, %p33;
	and.pred  	%p36, %p31, %p34;
	@%p36 bra 	$L__BB1_21;
	mad.lo.s32 	%r50, %r67, %r2, %r60;
	cvt.u64.u32 	%rd37, %r50;
	add.s64 	%rd38, %rd20, %rd37;
	mov.b16 	%rs26, 0;
	st.u8 	[%rd38], %rs26;
	bra.uni 	$L__BB1_22;
$L__BB1_21:
	mad.lo.s32 	%r51, %r67, %r2, %r60;
	cvt.u64.u32 	%rd39, %r51;
	add.s64 	%rd40, %rd20, %rd39;
	mov.b16 	%rs28, 1;
	st.u8 	[%rd40], %rs28;
	mov.b16 	%rs37, 0;
$L__BB1_22:
	setp.eq.s32 	%p37, %r7, 1;
	add.s32 	%r30, %r67, 1;
	@%p37 bra 	$L__BB1_30;
	add.s32 	%r52, %r29, 1;
	cvt.rn.f64.s32 	%fd33, %r52;
	add.f64 	%fd34, %fd33, 0d3FE0000000000000;
	cvt.rn.f32.f64 	%f93, %fd34;
	sub.f32 	%f94, %f93, %f3;
	fma.rn.f32 	%f95, %f6, %f94, %f9;
	div.rn.f32 	%f96, %f95, %f7;
	fma.rn.f32 	%f97, %f5, %f94, %f10;
	div.rn.f32 	%f98, %f97, %f7;
	mov.f32 	%f99, 0f3F800000;
	sub.f32 	%f100, %f99, %f96;
	sub.f32 	%f101, %f100, %f98;
	setp.ge.f32 	%p38, %f96, 0f00000000;
	setp.ge.f32 	%p39, %f98, 0f00000000;
	setp.ge.f32 	%p40, %f101, 0f00000000;
	and.pred  	%p41, %p39, %p40;
	and.pred  	%p43, %p38, %p41;
	@%p43 bra 	$L__BB1_25;
	mad.lo.s32 	%r53, %r30, %r2, %r60;
	cvt.u64.u32 	%rd41, %r53;
	add.s64 	%rd42, %rd20, %rd41;
	mov.b16 	%rs29, 0;
	st.u8 	[%rd42], %rs29;
	bra.uni 	$L__BB1_26;
$L__BB1_25:
	mad.lo.s32 	%r54, %r30, %r2, %r60;
	cvt.u64.u32 	%rd43, %r54;
	add.s64 	%rd44, %rd20, %rd43;
	mov.b16 	%rs31, 1;
	st.u8 	[%rd44], %rs31;
	mov.b16 	%rs37, 0;
$L__BB1_26:
	setp.eq.s32 	%p44, %r7, 2;
	add.s32 	%r31, %r67, 2;
	@%p44 bra 	$L__BB1_30;
	add.s32 	%r55, %r29, 2;
	cvt.rn.f64.s32 	%fd35, %r55;
	add.f64 	%fd36, %fd35, 0d3FE0000000000000;
	cvt.rn.f32.f64 	%f102, %fd36;
	sub.f32 	%f103, %f102, %f3;
	fma.rn.f32 	%f104, %f6, %f103, %f9;
	div.rn.f32 	%f105, %f104, %f7;
	fma.rn.f32 	%f106, %f5, %f103, %f10;
	div.rn.f32 	%f107, %f106, %f7;
	mov.f32 	%f108, 0f3F800000;
	sub.f32 	%f109, %f108, %f105;
	sub.f32 	%f110, %f109, %f107;
	setp.ge.f32 	%p45, %f105, 0f00000000;
	setp.ge.f32 	%p46, %f107, 0f00000000;
	setp.ge.f32 	%p47, %f110, 0f00000000;
	and.pred  	%p48, %p46, %p47;
	and.pred  	%p50, %p45, %p48;
	@%p50 bra 	$L__BB1_29;
	mad.lo.s32 	%r56, %r31, %r2, %r60;
	cvt.u64.u32 	%rd45, %r56;
	add.s64 	%rd46, %rd20, %rd45;
	mov.b16 	%rs32, 0;
	st.u8 	[%rd46], %rs32;
	bra.uni 	$L__BB1_30;
$L__BB1_29:
	mad.lo.s32 	%r57, %r31, %r2, %r60;
	cvt.u64.u32 	%rd47, %r57;
	add.s64 	%rd48, %rd20, %rd47;
	mov.b16 	%rs34, 1;
	st.u8 	[%rd48], %rs34;
	mov.b16 	%rs37, 0;
$L__BB1_30:
	add.s32 	%r60, %r60, 1;
	setp.ne.s32 	%p51, %r60, %r2;
	@%p51 bra 	$L__BB1_2;
	and.b16  	%rs35, %rs37, 255;
	setp.eq.s16 	%p52, %rs35, 0;
	@%p52 bra 	$L__BB1_33;
$L__BB1_32:
	{ // callseq 1, 0
	.param .b64 param0;
	st.param.b64 	[param0], %rd20;
	call.uni 
	free, 
	(
	param0
	);
	} // callseq 1
	bra.uni 	$L__BB1_34;
$L__BB1_33:
	ld.param.u64 	%rd52, [_Z17rasterizeTrianglePiS_P6float3P4int3P8fragment_param_4];
	shl.b32 	%r58, %r1, 6;
	add.s32 	%r59, %r58, %r4;
	cvta.to.global.u64 	%rd49, %rd52;
	mul.wide.u32 	%rd50, %r59, 32;
	add.s64 	%rd51, %rd49, %rd50;
	st.global.u64 	[%rd51], %rd20;
	st.global.v2.u32 	[%rd51+8], {%r5, %r6};
	st.global.v2.u32 	[%rd51+16], {%r2, %r3};
	st.global.u32 	[%rd51+24], %r1;
$L__BB1_34:
	ret;

}
	// .globl	_Z14fragmentShaderP6uchar4PiP6float3P4int3P8fragment
.visible .entry _Z14fragmentShaderP6uchar4PiP6float3P4int3P8fragment(
	.param .u64 .ptr .align 1 _Z14fragmentShaderP6uchar4PiP6float3P4int3P8fragment_param_0,
	.param .u64 .ptr .align 1 _Z14fragmentShaderP6uchar4PiP6float3P4int3P8fragment_param_1,
	.param .u64 .ptr .align 1 _Z14fragmentShaderP6uchar4PiP6float3P4int3P8fragment_param_2,
	.param .u64 .ptr .align 1 _Z14fragmentShaderP6uchar4PiP6float3P4int3P8fragment_param_3,
	.param .u64 .ptr .align 1 _Z14fragmentShaderP6uchar4PiP6float3P4int3P8fragment_param_4
)
{
	.reg .pred 	%p<17>;
	.reg .b16 	%rs<8>;
	.reg .b32 	%r<74>;
	.reg .b64 	%rd<42>;

	ld.param.u64 	%rd7, [_Z14fragmentShaderP6uchar4PiP6float3P4int3P8fragment_param_0];
	ld.param.u64 	%rd8, [_Z14fragmentShaderP6uchar4PiP6float3P4int3P8fragment_param_1];
	ld.param.u64 	%rd9, [_Z14fragmentShaderP6uchar4PiP6float3P4int3P8fragment_param_4];
	cvta.to.global.u64 	%rd1, %rd7;
	cvta.to.global.u64 	%rd2, %rd8;
	cvta.to.global.u64 	%rd10, %rd9;
	mov.u32 	%r31, %tid.x;
	mov.u32 	%r32, %ctaid.x;
	shl.b32 	%r33, %r32, 6;
	add.s32 	%r34, %r33, %r31;
	mul.wide.u32 	%rd11, %r34, 32;
	add.s64 	%rd12, %rd10, %rd11;
	ld.global.u64 	%rd3, [%rd12];
	ld.global.v2.u32 	{%r1, %r2}, [%rd12+8];
	ld.global.v2.u32 	{%r3, %r4}, [%rd12+16];
	setp.eq.s64 	%p1, %rd3, 0;
	@%p1 bra 	$L__BB2_26;
	setp.lt.s32 	%p2, %r3, 1;
	@%p2 bra 	$L__BB2_25;
	and.b32  	%r5, %r4, 3;
	and.b32  	%r6, %r4, 2147483644;
	neg.s32 	%r7, %r6;
	add.s32 	%r8, %r2, 1;
	shl.b32 	%r9, %r3, 2;
	shl.b32 	%r10, %r3, 1;
	mul.lo.s32 	%r11, %r3, 3;
	mov.b32 	%r67, 0;
	cvt.u64.u32 	%rd28, %r9;
$L__BB2_3:
	setp.lt.s32 	%p3, %r4, 1;
	@%p3 bra 	$L__BB2_24;
	setp.lt.u32 	%p4, %r4, 4;
	add.s32 	%r13, %r67, %r1;
	mov.b32 	%r73, 0;
	@%p4 bra 	$L__BB2_15;
	add.s32 	%r70, %r3, %r67;
	add.s32 	%r69, %r10, %r67;
	add.s32 	%r68, %r11, %r67;
	cvt.u64.u32 	%rd13, %r67;
	add.s64 	%rd41, %rd3, %rd13;
	mov.u32 	%r71, %r8;
	mov.u32 	%r72, %r7;
$L__BB2_6:
	ld.u8 	%rs1, [%rd41];
	setp.eq.s16 	%p5, %rs1, 0;
	@%p5 bra 	$L__BB2_8;
	add.s32 	%r37, %r71, -1;
	ld.global.u32 	%r38, [%rd2];
	mad.lo.s32 	%r39, %r38, %r37, %r13;
	mul.wide.s32 	%rd14, %r39, 4;
	add.s64 	%rd15, %rd1, %rd14;
	mov.b32 	%r40, -16776961;
	st.global.u32 	[%rd15], %r40;
$L__BB2_8:
	cvt.u64.u32 	%rd16, %r70;
	add.s64 	%rd17, %rd3, %rd16;
	ld.u8 	%rs2, [%rd17];
	setp.eq.s16 	%p6, %rs2, 0;
	@%p6 bra 	$L__BB2_10;
	ld.global.u32 	%r41, [%rd2];
	mad.lo.s32 	%r42, %r41, %r71, %r13;
	mul.wide.s32 	%rd18, %r42, 4;
	add.s64 	%rd19, %rd1, %rd18;
	mov.b32 	%r43, -16776961;
	st.global.u32 	[%rd19], %r43;
$L__BB2_10:
	cvt.u64.u32 	%rd20, %r69;
	add.s64 	%rd21, %rd3, %rd20;
	ld.u8 	%rs3, [%rd21];
	setp.eq.s16 	%p7, %rs3, 0;
	@%p7 bra 	$L__BB2_12;
	ld.global.u32 	%r44, [%rd2];
	mad.lo.s32 	%r45, %r44, %r71, %r44;
	add.s32 	%r46, %r13, %r45;
	mul.wide.s32 	%rd22, %r46, 4;
	add.s64 	%rd23, %rd1, %rd22;
	mov.b32 	%r47, -16776961;
	st.global.u32 	[%rd23], %r47;
$L__BB2_12:
	cvt.u64.u32 	%rd24, %r68;
	add.s64 	%rd25, %rd3, %rd24;
	ld.u8 	%rs4, [%rd25];
	setp.eq.s16 	%p8, %rs4, 0;
	@%p8 bra 	$L__BB2_14;
	add.s32 	%r48, %r71, 2;
	ld.global.u32 	%r49, [%rd2];
	mad.lo.s32 	%r50, %r49, %r48, %r13;
	mul.wide.s32 	%rd26, %r50, 4;
	add.s64 	%rd27, %rd1, %rd26;
	mov.b32 	%r51, -16776961;
	st.global.u32 	[%rd27], %r51;
$L__BB2_14:
	add.s32 	%r72, %r72, 4;
	add.s32 	%r71, %r71, 4;
	add.s32 	%r70, %r70, %r9;
	add.s32 	%r69, %r69, %r9;
	add.s32 	%r68, %r68, %r9;
	add.s64 	%rd41, %rd41, %rd28;
	setp.ne.s32 	%p9, %r72, 0;
	mov.u32 	%r73, %r6;
	@%p9 bra 	$L__BB2_6;
$L__BB2_15:
	setp.eq.s32 	%p10, %r5, 0;
	@%p10 bra 	$L__BB2_24;
	mad.lo.s32 	%r28, %r73, %r3, %r67;
	cvt.u64.u32 	%rd29, %r28;
	add.s64 	%rd30, %rd3, %rd29;
	ld.u8 	%rs5, [%rd30];
	setp.eq.s16 	%p11, %rs5, 0;
	@%p11 bra 	$L__BB2_18;
	add.s32 	%r52, %r73, %r2;
	ld.global.u32 	%r53, [%rd2];
	mad.lo.s32 	%r54, %r53, %r52, %r13;
	mul.wide.s32 	%rd31, %r54, 4;
	add.s64 	%rd32, %rd1, %rd31;
	mov.b32 	%r55, -16776961;
	st.global.u32 	[%rd32], %r55;
$L__BB2_18:
	setp.eq.s32 	%p12, %r5, 1;
	@%p12 bra 	$L__BB2_24;
	add.s32 	%r29, %r28, %r3;
	cvt.u64.u32 	%rd33, %r29;
	add.s64 	%rd34, %rd3, %rd33;
	ld.u8 	%rs6, [%rd34];
	setp.eq.s16 	%p13, %rs6, 0;
	@%p13 bra 	$L__BB2_21;
	add.s32 	%r56, %r73, %r2;
	ld.global.u32 	%r57, [%rd2];
	mad.lo.s32 	%r58, %r57, %r56, %r57;
	add.s32 	%r59, %r13, %r58;
	mul.wide.s32 	%rd35, %r59, 4;
	add.s64 	%rd36, %rd1, %rd35;
	mov.b32 	%r60, -16776961;
	st.global.u32 	[%rd36], %r60;
$L__BB2_21:
	setp.eq.s32 	%p14, %r5, 2;
	@%p14 bra 	$L__BB2_24;
	add.s32 	%r61, %r29, %r3;
	cvt.u64.u32 	%rd37, %r61;
	add.s64 	%rd38, %rd3, %rd37;
	ld.u8 	%rs7, [%rd38];
	setp.eq.s16 	%p15, %rs7, 0;
	@%p15 bra 	$L__BB2_24;
	add.s32 	%r62, %r73, %r2;
	add.s32 	%r63, %r62, 2;
	ld.global.u32 	%r64, [%rd2];
	mad.lo.s32 	%r65, %r64, %r63, %r13;
	mul.wide.s32 	%rd39, %r65, 4;
	add.s64 	%rd40, %rd1, %rd39;
	mov.b32 	%r66, -16776961;
	st.global.u32 	[%rd40], %r66;
$L__BB2_24:
	add.s32 	%r67, %r67, 1;
	setp.ne.s32 	%p16, %r67, %r3;
	@%p16 bra 	$L__BB2_3;
$L__BB2_25:
	{ // callseq 2, 0
	.param .b64 param0;
	st.param.b64 	[param0], %rd3;
	call.uni 
	free, 
	(
	param0
	);
	} // callseq 2
$L__BB2_26:
	ret;

}
	// .globl	_ZN3cub18CUB_300001_SM_10006detail11EmptyKernelIvEEvv
.visible .entry _ZN3cub18CUB_300001_SM_10006detail11EmptyKernelIvEEvv()
{


	ret;

}


// ===== COMPILED SASS (sm_100) =====

	.target	sm_100

	.elftype	@"ET_EXEC"


//--------------------- .note.nv.tkinfo           --------------------------
	.section	.note.nv.tkinfo,"",@"SHT_NOTE"
	.sectionflags	@"SHF_NOTE_NV_TKINFO"
	.tkinfo
        /*0018*/ 	.word	0x00000002
        /*0030*/ 	.string	""
        /*0030*/ 	.string	"ptxas"
        /*0030*/ 	.string	"Cuda compilation tools, release 13.0, V13.0.88"
        /*0030*/ 	.string	"Build cuda_13.0.r13.0/compiler.36424714_0"
        /*0030*/ 	.string	"-arch sm_100 -m 64 "



//--------------------- .note.nv.cuinfo           --------------------------
	.section	.note.nv.cuinfo,"",@"SHT_NOTE"
	.sectionflags	@"SHF_NOTE_NV_CUINFO"
        /*0018*/ 	.short	0x0002
        /*001a*/ 	.short	0x0064
        /*001c*/ 	.short	0x0082
	.zero		2


//--------------------- .nv.info                  --------------------------
	.section	.nv.info,"",@"SHT_CUDA_INFO"
	.align	4


	//----- nvinfo : EIATTR_REGCOUNT
	.align		4
        /*0000*/ 	.byte	0x04, 0x2f
        /*0002*/ 	.short	(.L_44 - .L_43)
	.align		4
.L_43:
        /*0004*/ 	.word	index@(_Z12vertexShaderPiS_P6float3)
        /*0008*/ 	.word	0x00000004


	//----- nvinfo : EIATTR_FRAME_SIZE
	.align		4
.L_44:
        /*000c*/ 	.byte	0x04, 0x11
        /*000e*/ 	.short	(.L_46 - .L_45)
	.align		4
.L_45:
        /*0010*/ 	.word	index@(_Z12vertexShaderPiS_P6float3)
        /*0014*/ 	.word	0x00000000


	//----- nvinfo : EIATTR_REGCOUNT
	.align		4
.L_46:
        /*0018*/ 	.byte	0x04, 0x2f
        /*001a*/ 	.short	(.L_48 - .L_47)
	.align		4
.L_47:
        /*001c*/ 	.word	index@(_Z17rasterizeTrianglePiS_P6float3P4int3P8fragment)
        /*0020*/ 	.word	0x00000026


	//----- nvinfo : EIATTR_FRAME_SIZE
	.align		4
.L_48:
        /*0024*/ 	.byte	0x04, 0x11
        /*0026*/ 	.short	(.L_50 - .L_49)
	.align		4
.L_49:
        /*0028*/ 	.word	index@($__internal_0_$__cuda_sm3x_div_rn_noftz_f32_slowpath)
        /*002c*/ 	.word	0x00000000


	//----- nvinfo : EIATTR_FRAME_SIZE
	.align		4
.L_50:
        /*0030*/ 	.byte	0x04, 0x11
        /*0032*/ 	.short	(.L_52 - .L_51)
	.align		4
.L_51:
        /*0034*/ 	.word	index@(_Z17rasterizeTrianglePiS_P6float3P4int3P8fragment)
        /*0038*/ 	.word	0x00000000


	//----- nvinfo : EIATTR_REGCOUNT
	.align		4
.L_52:
        /*003c*/ 	.byte	0x04, 0x2f
        /*003e*/ 	.short	(.L_54 - .L_53)
	.align		4
.L_53:
        /*0040*/ 	.word	index@(_Z14fragmentShaderP6uchar4PiP6float3P4int3P8fragment)
        /*0044*/ 	.word	0x00000020


	//----- nvinfo : EIATTR_FRAME_SIZE
	.align		4
.L_54:
        /*0048*/ 	.byte	0x04, 0x11
        /*004a*/ 	.short	(.L_56 - .L_55)
	.align		4
.L_55:
        /*004c*/ 	.word	index@(_Z14fragmentShaderP6uchar4PiP6float3P4int3P8fragment)
        /*0050*/ 	.word	0x00000000


	//----- nvinfo : EIATTR_REGCOUNT
	.align		4
.L_56:
        /*0054*/ 	.byte	0x04, 0x2f
        /*0056*/ 	.short	(.L_58 - .L_57)
	.align		4
.L_57:
        /*0058*/ 	.word	index@(_ZN3cub18CUB_300001_SM_10006detail11EmptyKernelIvEEvv)
        /*005c*/ 	.word	0x00000004


	//----- nvinfo : EIATTR_FRAME_SIZE
	.align		4
.L_58:
        /*0060*/ 	.byte	0x04, 0x11
        /*0062*/ 	.short	(.L_60 - .L_59)
	.align		4
.L_59:
        /*0064*/ 	.word	index@(_ZN3cub18CUB_300001_SM_10006detail11EmptyKernelIvEEvv)
        /*0068*/ 	.word	0x00000000


	//----- nvinfo : EIATTR_MIN_STACK_SIZE
	.align		4
.L_60:
        /*006c*/ 	.byte	0x04, 0x12
        /*006e*/ 	.short	(.L_62 - .L_61)
	.align		4
.L_61:
        /*0070*/ 	.word	index@(_ZN3cub18CUB_300001_SM_10006detail11EmptyKernelIvEEvv)
        /*0074*/ 	.word	0x00000000


	//----- nvinfo : EIATTR_MIN_STACK_SIZE
	.align		4
.L_62:
        /*0078*/ 	.byte	0x04, 0x12
        /*007a*/ 	.short	(.L_64 - .L_63)
	.align		4
.L_63:
        /*007c*/ 	.word	index@(_Z14fragmentShaderP6uchar4PiP6float3P4int3P8fragment)
        /*0080*/ 	.word	0x00000000


	//----- nvinfo : EIATTR_MIN_STACK_SIZE
	.align		4
.L_64:
        /*0084*/ 	.byte	0x04, 0x12
        /*0086*/ 	.short	(.L_66 - .L_65)
	.align		4
.L_65:
        /*0088*/ 	.word	index@(_Z17rasterizeTrianglePiS_P6float3P4int3P8fragment)
        /*008c*/ 	.word	0x00000000


	//----- nvinfo : EIATTR_MIN_STACK_SIZE
	.align		4
.L_66:
        /*0090*/ 	.byte	0x04, 0x12
        /*0092*/ 	.short	(.L_68 - .L_67)
	.align		4
.L_67:
        /*0094*/ 	.word	index@(_Z12vertexShaderPiS_P6float3)
        /*0098*/ 	.word	0x00000000
.L_68:


//--------------------- .nv.compat                --------------------------
	.section	.nv.compat,"",@"SHT_CUDA_COMPAT_INFO"
	.align	4
        /*0000*/ 	.byte	0x02, 0x09, 0x00, 0x00, 0x02, 0x02, 0x01, 0x00, 0x02, 0x05, 0x05, 0x00, 0x03, 0x07, 0x01, 0x01
        /*0010*/ 	.byte	0x02, 0x03, 0x00, 0x00, 0x02, 0x06, 0x01, 0x00, 0x04, 0x0b, 0x08, 0x00, 0x01, 0x00, 0x00, 0x00
        /*0020*/ 	.byte	0x00, 0x00, 0x00, 0x00


//--------------------- .nv.info._ZN3cub18CUB_300001_SM_10006detail11EmptyKernelIvEEvv --------------------------
	.section	.nv.info._ZN3cub18CUB_300001_SM_10006detail11EmptyKernelIvEEvv,"",@"SHT_CUDA_INFO"
	.sectionflags	@""
	.align	4


	//----- nvinfo : EIATTR_CUDA_API_VERSION
	.align		4
        /*0000*/ 	.byte	0x04, 0x37
        /*0002*/ 	.short	(.L_70 - .L_69)
.L_69:
        /*0004*/ 	.word	0x00000082


	//----- nvinfo : EIATTR_SPARSE_MMA_MASK
	.align		4
.L_70:
        /*0008*/ 	.byte	0x03, 0x50
        /*000a*/ 	.short	0x0000


	//----- nvinfo : EIATTR_MAXREG_COUNT
	.align		4
        /*000c*/ 	.byte	0x03, 0x1b
        /*000e*/ 	.short	0x00ff


	//----- nvinfo : EIATTR_MERCURY_ISA_VERSION
	.align		4
        /*0010*/ 	.byte	0x03, 0x5f
        /*0012*/ 	.short	0x0101


	//----- nvinfo : EIATTR_VRC_CTA_INIT_COUNT
	.align		4
        /*0014*/ 	.byte	0x02, 0x4a
	.zero		1
	.zero		1


	//----- nvinfo : EIATTR_EXIT_INSTR_OFFSETS
	.align		4
        /*0018*/ 	.byte	0x04, 0x1c
        /*001a*/ 	.short	(.L_72 - .L_71)


	//   ....[0]....
.L_71:
        /*001c*/ 	.word	0x00000010


	//----- nvinfo : EIATTR_SW_WAR
	.align		4
.L_72:
        /*0020*/ 	.byte	0x04, 0x36
        /*0022*/ 	.short	(.L_74 - .L_73)
.L_73:
        /*0024*/ 	.word	0x00000008
.L_74:


//--------------------- .nv.info._Z14fragmentShaderP6uchar4PiP6float3P4int3P8fragment --------------------------
	.section	.nv.info._Z14fragmentShaderP6uchar4PiP6float3P4int3P8fragment,"",@"SHT_CUDA_INFO"
	.sectionflags	@""
	.align	4


	//----- nvinfo : EIATTR_CUDA_API_VERSION
	.align		4
        /*0000*/ 	.byte	0x04, 0x37
        /*0002*/ 	.short	(.L_76 - .L_75)
.L_75:
        /*0004*/ 	.word	0x00000082


	//----- nvinfo : EIATTR_KPARAM_INFO
	.align		4
.L_76:
        /*0008*/ 	.byte	0x04, 0x17
        /*000a*/ 	.short	(.L_78 - .L_77)
.L_77:
        /*000c*/ 	.word	0x00000000
        /*0010*/ 	.short	0x0004
        /*0012*/ 	.short	0x0020
        /*0014*/ 	.byte	0x00, 0xf5, 0x21, 0x00


	//----- nvinfo : EIATTR_KPARAM_INFO
	.align		4
.L_78:
        /*0018*/ 	.byte	0x04, 0x17
        /*001a*/ 	.short	(.L_80 - .L_79)
.L_79:
        /*001c*/ 	.word	0x00000000
        /*0020*/ 	.short	0x0003
        /*0022*/ 	.short	0x0018
        /*0024*/ 	.byte	0x00, 0xf5, 0x21, 0x00


	//----- nvinfo : EIATTR_KPARAM_INFO
	.align		4
.L_80:
        /*0028*/ 	.byte	0x04, 0x17
        /*002a*/ 	.short	(.L_82 - .L_81)
.L_81:
        /*002c*/ 	.word	0x00000000
        /*0030*/ 	.short	0x0002
        /*0032*/ 	.short	0x0010
        /*0034*/ 	.byte	0x00, 0xf5, 0x21, 0x00


	//----- nvinfo : EIATTR_KPARAM_INFO
	.align		4
.L_82:
        /*0038*/ 	.byte	0x04, 0x17
        /*003a*/ 	.short	(.L_84 - .L_83)
.L_83:
        /*003c*/ 	.word	0x00000000
        /*0040*/ 	.short	0x0001
        /*0042*/ 	.short	0x0008
        /*0044*/ 	.byte	0x00, 0xf5, 0x21, 0x00


	//----- nvinfo : EIATTR_KPARAM_INFO
	.align		4
.L_84:
        /*0048*/ 	.byte	0x04, 0x17
        /*004a*/ 	.short	(.L_86 - .L_85)
.L_85:
        /*004c*/ 	.word	0x00000000
        /*0050*/ 	.short	0x0000
        /*0052*/ 	.short	0x0000
        /*0054*/ 	.byte	0x00, 0xf5, 0x21, 0x00


	//----- nvinfo : EIATTR_SPARSE_MMA_MASK
	.align		4
.L_86:
        /*0058*/ 	.byte	0x03, 0x50
        /*005a*/ 	.short	0x0000


	//----- nvinfo : EIATTR_MAXREG_COUNT
	.align		4
        /*005c*/ 	.byte	0x03, 0x1b
        /*005e*/ 	.short	0x00ff


	//----- nvinfo : EIATTR_EXTERNS
	.align		4
        /*0060*/ 	.byte	0x04, 0x0f
        /*0062*/ 	.short	(.L_88 - .L_87)


	//   ....[0]....
	.align		4
.L_87:
        /*0064*/ 	.word	index@(free)


	//----- nvinfo : EIATTR_MERCURY_ISA_VERSION
	.align		4
.L_88:
        /*0068*/ 	.byte	0x03, 0x5f
        /*006a*/ 	.short	0x0101


	//----- nvinfo : EIATTR_VRC_CTA_INIT_COUNT
	.align		4
        /*006c*/ 	.byte	0x02, 0x4a
	.zero		1
	.zero		1


	//----- nvinfo : EIATTR_SYSCALL_OFFSETS
	.align		4
        /*0070*/ 	.byte	0x04, 0x46
        /*0072*/ 	.short	(.L_90 - .L_89)


	//   ....[0]....
.L_89:
        /*0074*/ 	.word	0x000009d0


	//----- nvinfo : EIATTR_EXIT_INSTR_OFFSETS
	.align		4
.L_90:
        /*0078*/ 	.byte	0x04, 0x1c
        /*007a*/ 	.short	(.L_92 - .L_91)


	//   ....[0]....
.L_91:
        /*007c*/ 	.word	0x000000a0


	//   ....[1]....
        /*0080*/ 	.word	0x000009e0


	//----- nvinfo : EIATTR_CRS_STACK_SIZE
	.align		4
.L_92:
        /*0084*/ 	.byte	0x04, 0x1e
        /*0086*/ 	.short	(.L_94 - .L_93)
.L_93:
        /*0088*/ 	.word	0x00000000


	//----- nvinfo : EIATTR_CBANK_PARAM_SIZE
	.align		4
.L_94:
        /*008c*/ 	.byte	0x03, 0x19
        /*008e*/ 	.short	0x0028


	//----- nvinfo : EIATTR_PARAM_CBANK
	.align		4
        /*0090*/ 	.byte	0x04, 0x0a
        /*0092*/ 	.short	(.L_96 - .L_95)
	.align		4
.L_95:
        /*0094*/ 	.word	index@(.nv.constant0._Z14fragmentShaderP6uchar4PiP6float3P4int3P8fragment)
        /*0098*/ 	.short	0x0380
        /*009a*/ 	.short	0x0028


	//----- nvinfo : EIATTR_SW_WAR
	.align		4
.L_96:
        /*009c*/ 	.byte	0x04, 0x36
        /*009e*/ 	.short	(.L_98 - .L_97)
.L_97:
        /*00a0*/ 	.word	0x00000008
.L_98:


//--------------------- .nv.info._Z17rasterizeTrianglePiS_P6float3P4int3P8fragment --------------------------
	.section	.nv.info._Z17rasterizeTrianglePiS_P6float3P4int3P8fragment,"",@"SHT_CUDA_INFO"
	.sectionflags	@""
	.align	4


	//----- nvinfo : EIATTR_CUDA_API_VERSION
	.align		4
        /*0000*/ 	.byte	0x04, 0x37
        /*0002*/ 	.short	(.L_100 - .L_99)
.L_99:
        /*0004*/ 	.word	0x00000082


	//----- nvinfo : EIATTR_KPARAM_INFO
	.align		4
.L_100:
        /*0008*/ 	.byte	0x04, 0x17
        /*000a*/ 	.short	(.L_102 - .L_101)
.L_101:
        /*000c*/ 	.word	0x00000000
        /*0010*/ 	.short	0x0004
        /*0012*/ 	.short	0x0020
        /*0014*/ 	.byte	0x00, 0xf5, 0x21, 0x00


	//----- nvinfo : EIATTR_KPARAM_INFO
	.align		4
.L_102:
        /*0018*/ 	.byte	0x04, 0x17
        /*001a*/ 	.short	(.L_104 - .L_103)
.L_103:
        /*001c*/ 	.word	0x00000000
        /*0020*/ 	.short	0x0003
        /*0022*/ 	.short	0x0018
        /*0024*/ 	.byte	0x00, 0xf5, 0x21, 0x00


	//----- nvinfo : EIATTR_KPARAM_INFO
	.align		4
.L_104:
        /*0028*/ 	.byte	0x04, 0x17
        /*002a*/ 	.short	(.L_106 - .L_105)
.L_105:
        /*002c*/ 	.word	0x00000000
        /*0030*/ 	.short	0x0002
        /*0032*/ 	.short	0x0010
        /*0034*/ 	.byte	0x00, 0xf5, 0x21, 0x00


	//----- nvinfo : EIATTR_KPARAM_INFO
	.align		4
.L_106:
        /*0038*/ 	.byte	0x04, 0x17
        /*003a*/ 	.short	(.L_108 - .L_107)
.L_107:
        /*003c*/ 	.word	0x00000000
        /*0040*/ 	.short	0x0001
        /*0042*/ 	.short	0x0008
        /*0044*/ 	.byte	0x00, 0xf5, 0x21, 0x00


	//----- nvinfo : EIATTR_KPARAM_INFO
	.align		4
.L_108:
        /*0048*/ 	.byte	0x04, 0x17
        /*004a*/ 	.short	(.L_110 - .L_109)
.L_109:
        /*004c*/ 	.word	0x00000000
        /*0050*/ 	.short	0x0000
        /*0052*/ 	.short	0x0000
        /*0054*/ 	.byte	0x00, 0xf5, 0x21, 0x00


	//----- nvinfo : EIATTR_SPARSE_MMA_MASK
	.align		4
.L_110:
        /*0058*/ 	.byte	0x03, 0x50
        /*005a*/ 	.short	0x0000


	//----- nvinfo : EIATTR_MAXREG_COUNT
	.align		4
        /*005c*/ 	.byte	0x03, 0x1b
        /*005e*/ 	.short	0x00ff


	//----- nvinfo : EIATTR_EXTERNS
	.align		4
        /*0060*/ 	.byte	0x04, 0x0f
        /*0062*/ 	.short	(.L_112 - .L_111)


	//   ....[0]....
	.align		4
.L_111:
        /*0064*/ 	.word	index@(malloc)


	//   ....[1]....
	.align		4
        /*0068*/ 	.word	index@(free)


	//----- nvinfo : EIATTR_MERCURY_ISA_VERSION
	.align		4
.L_112:
        /*006c*/ 	.byte	0x03, 0x5f
        /*006e*/ 	.short	0x0101


	//----- nvinfo : EIATTR_VRC_CTA_INIT_COUNT
	.align		4
        /*0070*/ 	.byte	0x02, 0x4a
	.zero		1
	.zero		1


	//----- nvinfo : EIATTR_SYSCALL_OFFSETS
	.align		4
        /*0074*/ 	.byte	0x04, 0x46
        /*0076*/ 	.short	(.L_114 - .L_113)


	//   ....[0]....
.L_113:
        /*0078*/ 	.word	0x000005f0


	//   ....[1]....
        /*007c*/ 	.word	0x00001e80


	//----- nvinfo : EIATTR_EXIT_INSTR_OFFSETS
	.align		4
.L_114:
        /*0080*/ 	.byte	0x04, 0x1c
        /*0082*/ 	.short	(.L_116 - .L_115)


	//   ....[0]....
.L_115:
        /*0084*/ 	.word	0x00001e90


	//   ....[1]....
        /*0088*/ 	.word	0x00001f30


	//----- nvinfo : EIATTR_CRS_STACK_SIZE
	.align		4
.L_116:
        /*008c*/ 	.byte	0x04, 0x1e
        /*008e*/ 	.short	(.L_118 - .L_117)
.L_117:
        /*0090*/ 	.word	0x00000000


	//----- nvinfo : EIATTR_CBANK_PARAM_SIZE
	.align		4
.L_118:
        /*0094*/ 	.byte	0x03, 0x19
        /*0096*/ 	.short	0x0028


	//----- nvinfo : EIATTR_PARAM_CBANK
	.align		4
        /*0098*/ 	.byte	0x04, 0x0a
        /*009a*/ 	.short	(.L_120 - .L_119)
	.align		4
.L_119:
        /*009c*/ 	.word	index@(.nv.constant0._Z17rasterizeTrianglePiS_P6float3P4int3P8fragment)
        /*00a0*/ 	.short	0x0380
        /*00a2*/ 	.short	0x0028


	//----- nvinfo : EIATTR_SW_WAR
	.align		4
.L_120:
        /*00a4*/ 	.byte	0x04, 0x36
        /*00a6*/ 	.short	(.L_122 - .L_121)
.L_121:
        /*00a8*/ 	.word	0x00000008
.L_122:


//--------------------- .nv.info._Z12vertexShaderPiS_P6float3 --------------------------
	.section	.nv.info._Z12vertexShaderPiS_P6float3,"",@"SHT_CUDA_INFO"
	.sectionflags	@""
	.align	4


	//----- nvinfo : EIATTR_CUDA_API_VERSION
	.align		4
        /*0000*/ 	.byte	0x04, 0x37
        /*0002*/ 	.short	(.L_124 - .L_123)
.L_123:
        /*0004*/ 	.word	0x00000082


	//----- nvinfo : EIATTR_KPARAM_INFO
	.align		4
.L_124:
        /*0008*/ 	.byte	0x04, 0x17
        /*000a*/ 	.short	(.L_126 - .L_125)
.L_125:
        /*000c*/ 	.word	0x00000000
        /*0010*/ 	.short	0x0002
        /*0012*/ 	.short	0x0010
        /*0014*/ 	.byte	0x00, 0xf5, 0x21, 0x00


	//----- nvinfo : EIATTR_KPARAM_INFO
	.align		4
.L_126:
        /*0018*/ 	.byte	0x04, 0x17
        /*001a*/ 	.short	(.L_128 - .L_127)
.L_127:
        /*001c*/ 	.word	0x00000000
        /*0020*/ 	.short	0x0001
        /*0022*/ 	.short	0x0008
        /*0024*/ 	.byte	0x00, 0xf5, 0x21, 0x00


	//----- nvinfo : EIATTR_KPARAM_INFO
	.align		4
.L_128:
        /*0028*/ 	.byte	0x04, 0x17
        /*002a*/ 	.short	(.L_130 - .L_129)
.L_129:
        /*002c*/ 	.word	0x00000000
        /*0030*/ 	.short	0x0000
        /*0032*/ 	.short	0x0000
        /*0034*/ 	.byte	0x00, 0xf5, 0x21, 0x00


	//----- nvinfo : EIATTR_SPARSE_MMA_MASK
	.align		4
.L_130:
        /*0038*/ 	.byte	0x03, 0x50
        /*003a*/ 	.short	0x0000


	//----- nvinfo : EIATTR_MAXREG_COUNT
	.align		4
        /*003c*/ 	.byte	0x03, 0x1b
        /*003e*/ 	.short	0x00ff


	//----- nvinfo : EIATTR_MERCURY_ISA_VERSION
	.align		4
        /*0040*/ 	.byte	0x03, 0x5f
        /*0042*/ 	.short	0x0101


	//----- nvinfo : EIATTR_VRC_CTA_INIT_COUNT
	.align		4
        /*0044*/ 	.byte	0x02, 0x4a
	.zero		1
	.zero		1


	//----- nvinfo : EIATTR_EXIT_INSTR_OFFSETS
	.align		4
        /*0048*/ 	.byte	0x04, 0x1c
        /*004a*/ 	.short	(.L_132 - .L_131)


	//   ....[0]....
.L_131:
        /*004c*/ 	.word	0x00000010


	//----- nvinfo : EIATTR_CBANK_PARAM_SIZE
	.align		4
.L_132:
        /*0050*/ 	.byte	0x03, 0x19
        /*0052*/ 	.short	0x0018


	//----- nvinfo : EIATTR_PARAM_CBANK
	.align		4
        /*0054*/ 	.byte	0x04, 0x0a
        /*0056*/ 	.short	(.L_134 - .L_133)
	.align		4
.L_133:
        /*0058*/ 	.word	index@(.nv.constant0._Z12vertexShaderPiS_P6float3)
        /*005c*/ 	.short	0x0380
        /*005e*/ 	.short	0x0018


	//----- nvinfo : EIATTR_SW_WAR
	.align		4
.L_134:
        /*0060*/ 	.byte	0x04, 0x36
        /*0062*/ 	.short	(.L_136 - .L_135)
.L_135:
        /*0064*/ 	.word	0x00000008
.L_136:


//--------------------- .nv.callgraph             --------------------------
	.section	.nv.callgraph,"",@"SHT_CUDA_CALLGRAPH"
	.align	4
	.sectionentsize	8
	.align		4
        /*0000*/ 	.word	0x00000000
	.align		4
        /*0004*/ 	.word	0xffffffff
	.align		4
        /*0008*/ 	.word	index@(_Z14fragmentShaderP6uchar4PiP6float3P4int3P8fragment)
	.align		4
        /*000c*/ 	.word	index@(free)
	.align		4
        /*0010*/ 	.word	index@(_Z17rasterizeTrianglePiS_P6float3P4int3P8fragment)
	.align		4
        /*0014*/ 	.word	index@(free)
	.align		4
        /*0018*/ 	.word	index@(_Z17rasterizeTrianglePiS_P6float3P4int3P8fragment)
	.align		4
        /*001c*/ 	.word	index@(malloc)
	.align		4
        /*0020*/ 	.word	0x00000000
	.align		4
        /*0024*/ 	.word	0xfffffffe
	.align		4
        /*0028*/ 	.word	0x00000000
	.align		4
        /*002c*/ 	.word	0xfffffffd
	.align		4
        /*0030*/ 	.word	0x00000000
	.align		4
        /*0034*/ 	.word	0xfffffffc


//--------------------- .nv.constant4             --------------------------
	.section	.nv.constant4,"a",@progbits
	.align	8
	.align		8
.nv.constant4:
        /*0000*/ 	.dword	_ZN34_INTERNAL_87f85a8c_4_k_cu_eb628db54cuda3std3__45__cpo5beginE
	.align		8
        /*0008*/ 	.dword	_ZN34_INTERNAL_87f85a8c_4_k_cu_eb628db54cuda3std3__45__cpo3endE
	.align		8
        /*0010*/ 	.dword	_ZN34_INTERNAL_87f85a8c_4_k_cu_eb628db54cuda3std3__45__cpo6cbeginE
	.align		8
        /*0018*/ 	.dword	_ZN34_INTERNAL_87f85a8c_4_k_cu_eb628db54cuda3std3__45__cpo4cendE
	.align		8
        /*0020*/ 	.dword	_ZN34_INTERNAL_87f85a8c_4_k_cu_eb628db54cuda3std3__45__cpo6rbeginE
	.align		8
        /*0028*/ 	.dword	_ZN34_INTERNAL_87f85a8c_4_k_cu_eb628db54cuda3std3__45__cpo4rendE
	.align		8
        /*0030*/ 	.dword	_ZN34_INTERNAL_87f85a8c_4_k_cu_eb628db54cuda3std3__45__cpo7crbeginE
	.align		8
        /*0038*/ 	.dword	_ZN34_INTERNAL_87f85a8c_4_k_cu_eb628db54cuda3std3__45__cpo5crendE
	.align		8
        /*0040*/ 	.dword	_ZN34_INTERNAL_87f85a8c_4_k_cu_eb628db54cuda3std3__436_GLOBAL__N__87f85a8c_4_k_cu_eb628db56ignoreE
	.align		8
        /*0048*/ 	.dword	_ZN34_INTERNAL_87f85a8c_4_k_cu_eb628db54cuda3std3__419piecewise_constructE
	.align		8
        /*0050*/ 	.dword	_ZN34_INTERNAL_87f85a8c_4_k_cu_eb628db54cuda3std3__48in_placeE
	.align		8
        /*0058*/ 	.dword	_ZN34_INTERNAL_87f85a8c_4_k_cu_eb628db54cuda3std3__420unreachable_sentinelE
	.align		8
        /*0060*/ 	.dword	_ZN34_INTERNAL_87f85a8c_4_k_cu_eb628db54cuda3std3__47nulloptE
	.align		8
        /*0068*/ 	.dword	_ZN34_INTERNAL_87f85a8c_4_k_cu_eb628db54cuda3std3__48unexpectE
	.align		8
        /*0070*/ 	.dword	_ZN34_INTERNAL_87f85a8c_4_k_cu_eb628db54cuda3std6ranges3__45__cpo4swapE
	.align		8
        /*0078*/ 	.dword	_ZN34_INTERNAL_87f85a8c_4_k_cu_eb628db54cuda3std6ranges3__45__cpo9iter_moveE
	.align		8
        /*0080*/ 	.dword	_ZN34_INTERNAL_87f85a8c_4_k_cu_eb628db54cuda3std6ranges3__45__cpo5beginE
	.align		8
        /*0088*/ 	.dword	_ZN34_INTERNAL_87f85a8c_4_k_cu_eb628db54cuda3std6ranges3__45__cpo3endE
	.align		8
        /*0090*/ 	.dword	_ZN34_INTERNAL_87f85a8c_4_k_cu_eb628db54cuda3std6ranges3__45__cpo6cbeginE
	.align		8
        /*0098*/ 	.dword	_ZN34_INTERNAL_87f85a8c_4_k_cu_eb628db54cuda3std6ranges3__45__cpo4cendE
	.align		8
        /*00a0*/ 	.dword	_ZN34_INTERNAL_87f85a8c_4_k_cu_eb628db54cuda3std6ranges3__45__cpo7advanceE
	.align		8
        /*00a8*/ 	.dword	_ZN34_INTERNAL_87f85a8c_4_k_cu_eb628db54cuda3std6ranges3__45__cpo9iter_swapE
	.align		8
        /*00b0*/ 	.dword	_ZN34_INTERNAL_87f85a8c_4_k_cu_eb628db54cuda3std6ranges3__45__cpo4nextE
	.align		8
        /*00b8*/ 	.dword	_ZN34_INTERNAL_87f85a8c_4_k_cu_eb628db54cuda3std6ranges3__45__cpo4prevE
	.align		8
        /*00c0*/ 	.dword	_ZN34_INTERNAL_87f85a8c_4_k_cu_eb628db54cuda3std6ranges3__45__cpo4dataE
	.align		8
        /*00c8*/ 	.dword	_ZN34_INTERNAL_87f85a8c_4_k_cu_eb628db54cuda3std6ranges3__45__cpo5cdataE
	.align		8
        /*00d0*/ 	.dword	_ZN34_INTERNAL_87f85a8c_4_k_cu_eb628db54cuda3std6ranges3__45__cpo4sizeE
	.align		8
        /*00d8*/ 	.dword	_ZN34_INTERNAL_87f85a8c_4_k_cu_eb628db54cuda3std6ranges3__45__cpo5ssizeE
	.align		8
        /*00e0*/ 	.dword	_ZN34_INTERNAL_87f85a8c_4_k_cu_eb628db54cuda3std6ranges3__45__cpo8distanceE
	.align		8
        /*00e8*/ 	.dword	_ZN34_INTERNAL_87f85a8c_4_k_cu_eb628db56thrust24THRUST_300001_SM_1000_NS8cuda_cub3parE
	.align		8
        /*00f0*/ 	.dword	_ZN34_INTERNAL_87f85a8c_4_k_cu_eb628db56thrust24THRUST_300001_SM_1000_NS8cuda_cub10par_nosyncE
	.align		8
        /*00f8*/ 	.dword	_ZN34_INTERNAL_87f85a8c_4_k_cu_eb628db56thrust24THRUST_300001_SM_1000_NS6system6detail10sequential3seqE
	.align		8
        /*0100*/ 	.dword	_ZN34_INTERNAL_87f85a8c_4_k_cu_eb628db56thrust24THRUST_300001_SM_1000_NS12placeholders2_1E
	.align		8
        /*0108*/ 	.dword	_ZN34_INTERNAL_87f85a8c_4_k_cu_eb628db56thrust24THRUST_300001_SM_1000_NS12placeholders2_2E
	.align		8
        /*0110*/ 	.dword	_ZN34_INTERNAL_87f85a8c_4_k_cu_eb628db56thrust24THRUST_300001_SM_1000_NS12placeholders2_3E
	.align		8
        /*0118*/ 	.dword	_ZN34_INTERNAL_87f85a8c_4_k_cu_eb628db56thrust24THRUST_300001_SM_1000_NS12placeholders2_4E
	.align		8
        /*0120*/ 	.dword	_ZN34_INTERNAL_87f85a8c_4_k_cu_eb628db56thrust24THRUST_300001_SM_1000_NS12placeholders2_5E
	.align		8
        /*0128*/ 	.dword	_ZN34_INTERNAL_87f85a8c_4_k_cu_eb628db56thrust24THRUST_300001_SM_1000_NS12placeholders2_6E
	.align		8
        /*0130*/ 	.dword	_ZN34_INTERNAL_87f85a8c_4_k_cu_eb628db56thrust24THRUST_300001_SM_1000_NS12placeholders2_7E
	.align		8
        /*0138*/ 	.dword	_ZN34_INTERNAL_87f85a8c_4_k_cu_eb628db56thrust24THRUST_300001_SM_1000_NS12placeholders2_8E
	.align		8
        /*0140*/ 	.dword	_ZN34_INTERNAL_87f85a8c_4_k_cu_eb628db56thrust24THRUST_300001_SM_1000_NS12placeholders2_9E
	.align		8
        /*0148*/ 	.dword	_ZN34_INTERNAL_87f85a8c_4_k_cu_eb628db56thrust24THRUST_300001_SM_1000_NS12placeholders3_10E
	.align		8
        /*0150*/ 	.dword	_ZN34_INTERNAL_87f85a8c_4_k_cu_eb628db56thrust24THRUST_300001_SM_1000_NS3seqE
	.align		8
        /*0158*/ 	.dword	free
	.align		8
        /*0160*/ 	.dword	malloc


//--------------------- .text._ZN3cub18CUB_300001_SM_10006detail11EmptyKernelIvEEvv --------------------------
	.section	.text._ZN3cub18CUB_300001_SM_10006detail11EmptyKernelIvEEvv,"ax",@progbits
	.align	128
        .global         _ZN3cub18CUB_300001_SM_10006detail11EmptyKernelIvEEvv
        .type           _ZN3cub18CUB_300001_SM_10006detail11EmptyKernelIvEEvv,@function
        .size           _ZN3cub18CUB_300001_SM_10006detail11EmptyKernelIvEEvv,(.L_x_67 - _ZN3cub18CUB_300001_SM_10006detail11EmptyKernelIvEEvv)
        .other          _ZN3cub18CUB_300001_SM_10006detail11EmptyKernelIvEEvv,@"STO_CUDA_ENTRY STV_DEFAULT"
_ZN3cub18CUB_300001_SM_10006detail11EmptyKernelIvEEvv:
.text._ZN3cub18CUB_300001_SM_10006detail11EmptyKernelIvEEvv:
[----:B------:R-:W-:Y:S01]  /*0000*/  LDC R1, c[0x0][0x37c] ;  /* 0x0000df00ff017b82 */ /* 0x000fe20000000800 */
[----:B------:R-:W-:Y:S05]  /*0010*/  EXIT ;  /* 0x000000000000794d */ /* 0x000fea0003800000 */
.L_x_0:
[----:B------:R-:W-:-:S00]  /*0020*/  BRA `(.L_x_0) ;  /* 0xfffffffc00fc7947 */ /* 0x000fc0000383ffff */
[----:B------:R-:W-:-:S00]  /*0030*/  NOP ;  /* 0x0000000000007918 */ /* 0x000fc00000000000 */
        /* <DEDUP_REMOVED lines=12> */
.L_x_67:


//--------------------- .text._Z14fragmentShaderP6uchar4PiP6float3P4int3P8fragment --------------------------
	.section	.text._Z14fragmentShaderP6uchar4PiP6float3P4int3P8fragment,"ax",@progbits
	.align	128
        .global         _Z14fragmentShaderP6uchar4PiP6float3P4int3P8fragment
        .type           _Z14fragmentShaderP6uchar4PiP6float3P4int3P8fragment,@function
        .size           _Z14fragmentShaderP6uchar4PiP6float3P4int3P8fragment,(.L_x_68 - _Z14fragmentShaderP6uchar4PiP6float3P4int3P8fragment)
        .other          _Z14fragmentShaderP6uchar4PiP6float3P4int3P8fragment,@"STO_CUDA_ENTRY STV_DEFAULT"
_Z14fragmentShaderP6uchar4PiP6float3P4int3P8fragment:
.text._Z14fragmentShaderP6uchar4PiP6float3P4int3P8fragment:
[----:B------:R-:W0:Y:S01]  /*0000*/  LDC R1, c[0x0][0x37c] ;  /* 0x0000df00ff017b82 */ /* 0x000e220000000800 */
[----:B------:R-:W1:Y:S07]  /*0010*/  S2R R3, SR_TID.X ;  /* 0x0000000000037919 */ /* 0x000e6e0000002100 */
[----:B------:R-:W2:Y:S01]  /*0020*/  LDC.64 R14, c[0x0][0x3a0] ;  /* 0x0000e800ff0e7b82 */ /* 0x000ea20000000a00 */
[----:B------:R-:W3:Y:S01]  /*0030*/  LDCU.64 UR4, c[0x0][0x358] ;  /* 0x00006b00ff0477ac */ /* 0x000ee20008000a00 */
[----:B------:R-:W1:Y:S02]  /*0040*/  S2R R0, SR_CTAID.X ;  /* 0x0000000000007919 */ /* 0x000e640000002500 */
[----:B-1----:R-:W-:-:S04]  /*0050*/  IMAD R3, R0, 0x40, R3 ;  /* 0x0000004000037824 */ /* 0x002fc800078e0203 */
[----:B--2---:R-:W-:-:S05]  /*0060*/  IMAD.WIDE.U32 R14, R3, 0x20, R14 ;  /* 0x00000020030e7825 */ /* 0x004fca00078e000e */
[----:B---3--:R-:W2:Y:S02]  /*0070*/  LDG.E.64 R4, desc[UR4][R14.64] ;  /* 0x000000040e047981 */ /* 0x008ea4000c1e1b00 */
[----:B--2---:R-:W-:-:S04]  /*0080*/  ISETP.NE.U32.AND P0, PT, R4, RZ, PT ;  /* 0x000000ff0400720c */ /* 0x004fc80003f05070 */
[----:B------:R-:W-:-:S13]  /*0090*/  ISETP.NE.AND.EX P0, PT, R5, RZ, PT, P0 ;  /* 0x000000ff0500720c */ /* 0x000fda0003f05300 */
[----:B0-----:R-:W-:Y:S05]  /*00a0*/  @!P0 EXIT ;  /* 0x000000000000894d */ /* 0x001fea0003800000 */
[----:B------:R-:W2:Y:S01]  /*00b0*/  LDG.E.64 R12, desc[UR4][R14.64+0x10] ;  /* 0x000010040e0c7981 */ /* 0x000ea2000c1e1b00 */
[----:B------:R-:W-:Y:S01]  /*00c0*/  BSSY.RECONVERGENT B1, `(.L_x_1) ;  /* 0x000008d000017945 */ /* 0x000fe20003800200 */
[----:B--2---:R-:W-:-:S13]  /*00d0*/  ISETP.GE.AND P0, PT, R12, 0x1, PT ;  /* 0x000000010c00780c */ /* 0x004fda0003f06270 */
[----:B------:R-:W-:Y:S05]  /*00e0*/  @!P0 BRA `(.L_x_2) ;  /* 0x0000000800288947 */ /* 0x000fea0003800000 */
[----:B------:R-:W2:Y:S01]  /*00f0*/  LDG.E.64 R14, desc[UR4][R14.64+0x8] ;  /* 0x000008040e0e7981 */ /* 0x000ea2000c1e1b00 */
[C---:B------:R-:W-:Y:S01]  /*0100*/  LOP3.LUT R0, R13.reuse, 0x7ffffffc, RZ, 0xc0, !PT ;  /* 0x7ffffffc0d007812 */ /* 0x040fe200078ec0ff */
[----:B------:R-:W-:Y:S01]  /*0110*/  HFMA2 R7, -RZ, RZ, 0, 0 ;  /* 0x00000000ff077431 */ /* 0x000fe200000001ff */
[----:B------:R-:W-:Y:S01]  /*0120*/  LOP3.LUT R2, R13, 0x3, RZ, 0xc0, !PT ;  /* 0x000000030d027812 */ /* 0x000fe200078ec0ff */
[----:B------:R-:W-:Y:S02]  /*0130*/  IMAD.SHL.U32 R3, R12, 0x4, RZ ;  /* 0x000000040c037824 */ /* 0x000fe400078e00ff */
[----:B------:R-:W-:Y:S02]  /*0140*/  IMAD.MOV R6, RZ, RZ, -R0 ;  /* 0x000000ffff067224 */ /* 0x000fe400078e0a00 */
[----:B--2---:R-:W-:-:S07]  /*0150*/  VIADD R8, R15, 0x1 ;  /* 0x000000010f087836 */ /* 0x004fce0000000000 */
.L_x_13:
[----:B------:R-:W-:Y:S01]  /*0160*/  ISETP.GE.AND P0, PT, R13, 0x1, PT ;  /* 0x000000010d00780c */ /* 0x000fe20003f06270 */
[----:B------:R-:W-:-:S12]  /*0170*/  BSSY.RECONVERGENT B0, `(.L_x_3) ;  /* 0x000007e000007945 */ /* 0x000fd80003800200 */
[----:B01----:R-:W-:Y:S05]  /*0180*/  @!P0 BRA `(.L_x_4) ;  /* 0x0000000400f08947 */ /* 0x003fea0003800000 */
[----:B------:R-:W-:Y:S01]  /*0190*/  ISETP.GE.U32.AND P0, PT, R13, 0x4, PT ;  /* 0x000000040d00780c */ /* 0x000fe20003f06070 */
[----:B------:R-:W-:Y:S01]  /*01a0*/  BSSY.RECONVERGENT B2, `(.L_x_5) ;  /* 0x0000045000027945 */ /* 0x000fe20003800200 */
[----:B------:R-:W-:Y:S01]  /*01b0*/  IADD3 R9, PT, PT, R14, R7, RZ ;  /* 0x000000070e097210 */ /* 0x000fe20007ffe0ff */
[----:B------:R-:W-:-:S10]  /*01c0*/  IMAD.MOV.U32 R10, RZ, RZ, RZ ;  /* 0x000000ffff0a7224 */ /* 0x000fd400078e00ff */
[----:B------:R-:W-:Y:S05]  /*01d0*/  @!P0 BRA `(.L_x_6) ;  /* 0x0000000400048947 */ /* 0x000fea0003800000 */
[-C--:B------:R-:W-:Y:S01]  /*01e0*/  IADD3 R26, P0, PT, R4, R7.reuse, RZ ;  /* 0x00000007041a7210 */ /* 0x080fe20007f1e0ff */
[----:B------:R-:W-:Y:S01]  /*01f0*/  BSSY.RECONVERGENT B3, `(.L_x_7) ;  /* 0x000003e000037945 */ /* 0x000fe20003800200 */
[C-C-:B------:R-:W-:Y:S01]  /*0200*/  IMAD.IADD R10, R12.reuse, 0x1, R7.reuse ;  /* 0x000000010c0a7824 */ /* 0x140fe200078e0207 */
[C---:B------:R-:W-:Y:S01]  /*0210*/  LEA R11, R12.reuse, R7, 0x1 ;  /* 0x000000070c0b7211 */ /* 0x040fe200078e08ff */
[----:B------:R-:W-:Y:S01]  /*0220*/  IMAD R22, R12, 0x3, R7 ;  /* 0x000000030c167824 */ /* 0x000fe200078e0207 */
[----:B------:R-:W-:Y:S01]  /*0230*/  IADD3.X R23, PT, PT, RZ, R5, RZ, P0, !PT ;  /* 0x00000005ff177210 */ /* 0x000fe200007fe4ff */
[----:B------:R-:W-:Y:S02]  /*0240*/  IMAD.MOV.U32 R24, RZ, RZ, R8 ;  /* 0x000000ffff187224 */ /* 0x000fe400078e0008 */
[----:B------:R-:W-:-:S07]  /*0250*/  IMAD.MOV.U32 R25, RZ, RZ, R6 ;  /* 0x000000ffff197224 */ /* 0x000fce00078e0006 */
.L_x_8:
[----:B------:R-:W-:-:S05]  /*0260*/  IMAD.MOV.U32 R27, RZ, RZ, R23 ;  /* 0x000000ffff1b7224 */ /* 0x000fca00078e0017 */
[----:B------:R-:W2:Y:S02]  /*0270*/  LD.E.U8 R16, desc[UR4][R26.64] ;  /* 0x000000041a107980 */ /* 0x000ea4000c101100 */
[----:B--2---:R-:W-:-:S13]  /*0280*/  ISETP.NE.AND P0, PT, R16, RZ, PT ;  /* 0x000000ff1000720c */ /* 0x004fda0003f05270 */
[----:B------:R-:W0:Y:S08]  /*0290*/  @P0 LDC.64 R18, c[0x0][0x388] ;  /* 0x0000e200ff120b82 */ /* 0x000e300000000a00 */
[----:B------:R-:W1:Y:S01]  /*02a0*/  @P0 LDC.64 R16, c[0x0][0x380] ;  /* 0x0000e000ff100b82 */ /* 0x000e620000000a00 */
[----:B0-----:R-:W2:Y:S01]  /*02b0*/  @P0 LDG.E R18, desc[UR4][R18.64] ;  /* 0x0000000412120981 */ /* 0x001ea2000c1e1900 */
[----:B------:R-:W-:Y:S01]  /*02c0*/  @P0 VIADD R20, R24, 0xffffffff ;  /* 0xffffffff18140836 */ /* 0x000fe20000000000 */
[----:B------:R-:W-:-:S03]  /*02d0*/  @P0 MOV R27, 0xff0000ff ;  /* 0xff0000ff001b0802 */ /* 0x000fc60000000f00 */
[----:B--2---:R-:W-:Y:S01]  /*02e0*/  @P0 IMAD R21, R20, R18, R9 ;  /* 0x0000001214150224 */ /* 0x004fe200078e0209 */
[----:B------:R-:W-:-:S03]  /*02f0*/  IADD3 R20, P1, PT, R4, R10, RZ ;  /* 0x0000000a04147210 */ /* 0x000fc60007f3e0ff */
[----:B-1----:R-:W-:-:S04]  /*0300*/  @P0 IMAD.WIDE R16, R21, 0x4, R16 ;  /* 0x0000000415100825 */ /* 0x002fc800078e0210 */
[----:B------:R-:W-:Y:S01]  /*0310*/  IMAD.X R21, RZ, RZ, R5, P1 ;  /* 0x000000ffff157224 */ /* 0x000fe200008e0605 */
[----:B------:R0:W-:Y:S04]  /*0320*/  @P0 STG.E desc[UR4][R16.64], R27 ;  /* 0x0000001b10000986 */ /* 0x0001e8000c101904 */
[----:B------:R-:W2:Y:S02]  /*0330*/  LD.E.U8 R20, desc[UR4][R20.64] ;  /* 0x0000000414147980 */ /* 0x000ea4000c101100 */
[----:B--2---:R-:W-:-:S13]  /*0340*/  ISETP.NE.AND P0, PT, R20, RZ, PT ;  /* 0x000000ff1400720c */ /* 0x004fda0003f05270 */
[----:B------:R-:W1:Y:S08]  /*0350*/  @P0 LDC.64 R20, c[0x0][0x388] ;  /* 0x0000e200ff140b82 */ /* 0x000e700000000a00 */
[----:B0-----:R-:W0:Y:S01]  /*0360*/  @P0 LDC.64 R16, c[0x0][0x380] ;  /* 0x0000e000ff100b82 */ /* 0x001e220000000a00 */
[----:B-1----:R-:W2:Y:S01]  /*0370*/  @P0 LDG.E R18, desc[UR4][R20.64] ;  /* 0x0000000414120981 */ /* 0x002ea2000c1e1900 */
[----:B------:R-:W-:-:S02]  /*0380*/  @P0 IMAD.MOV.U32 R27, RZ, RZ, -0xffff01 ;  /* 0xff0000ffff1b0424 */ /* 0x000fc400078e00ff */
[----:B--2---:R-:W-:Y:S01]  /*0390*/  @P0 IMAD R29, R18, R24, R9 ;  /* 0x00000018121d0224 */ /* 0x004fe200078e0209 */
[----:B------:R-:W-:-:S03]  /*03a0*/  IADD3 R18, P1, PT, R4, R11, RZ ;  /* 0x0000000b04127210 */ /* 0x000fc60007f3e0ff */
[----:B0-----:R-:W-:Y:S01]  /*03b0*/  @P0 IMAD.WIDE R28, R29, 0x4, R16 ;  /* 0x000000041d1c0825 */ /* 0x001fe200078e0210 */
[----:B------:R-:W-:-:S04]  /*03c0*/  IADD3.X R19, PT, PT, RZ, R5, RZ, P1, !PT ;  /* 0x00000005ff137210 */ /* 0x000fc80000ffe4ff */
[----:B------:R0:W-:Y:S04]  /*03d0*/  @P0 STG.E desc[UR4][R28.64], R27 ;  /* 0x0000001b1c000986 */ /* 0x0001e8000c101904 */
[----:B------:R-:W2:Y:S02]  /*03e0*/  LD.E.U8 R18, desc[UR4][R18.64] ;  /* 0x0000000412127980 */ /* 0x000ea4000c101100 */
[----:B--2---:R-:W-:-:S13]  /*03f0*/  ISETP.NE.AND P0, PT, R18, RZ, PT ;  /* 0x000000ff1200720c */ /* 0x004fda0003f05270 */
[----:B------:R-:W1:Y:S08]  /*0400*/  @P0 LDC.64 R18, c[0x0][0x388] ;  /* 0x0000e200ff120b82 */ /* 0x000e700000000a00 */
[----:B------:R-:W2:Y:S01]  /*0410*/  @P0 LDC.64 R16, c[0x0][0x380] ;  /* 0x0000e000ff100b82 */ /* 0x000ea20000000a00 */
[----:B-1----:R-:W3:Y:S01]  /*0420*/  @P0 LDG.E R21, desc[UR4][R18.64] ;  /* 0x0000000412150981 */ /* 0x002ee2000c1e1900 */
[----:B0-----:R-:W-:-:S02]  /*0430*/  @P0 IMAD.MOV.U32 R29, RZ, RZ, -0xffff01 ;  /* 0xff0000ffff1d0424 */ /* 0x001fc400078e00ff */
[----:B---3--:R-:W-:-:S04]  /*0440*/  @P0 IMAD R20, R21, R24, R21 ;  /* 0x0000001815140224 */ /* 0x008fc800078e0215 */
[----:B------:R-:W-:Y:S01]  /*0450*/  @P0 IMAD.IADD R21, R9, 0x1, R20 ;  /* 0x0000000109150824 */ /* 0x000fe200078e0214 */
[----:B------:R-:W-:-:S03]  /*0460*/  IADD3 R20, P1, PT, R4, R22, RZ ;  /* 0x0000001604147210 */ /* 0x000fc60007f3e0ff */
[----:B--2---:R-:W-:Y:S01]  /*0470*/  @P0 IMAD.WIDE R16, R21, 0x4, R16 ;  /* 0x0000000415100825 */ /* 0x004fe200078e0210 */
[----:B------:R-:W-:-:S04]  /*0480*/  IADD3.X R21, PT, PT, RZ, R5, RZ, P1, !PT ;  /* 0x00000005ff157210 */ /* 0x000fc80000ffe4ff */
[----:B------:R0:W-:Y:S04]  /*0490*/  @P0 STG.E desc[UR4][R16.64], R29 ;  /* 0x0000001d10000986 */ /* 0x0001e8000c101904 */
[----:B------:R-:W2:Y:S02]  /*04a0*/  LD.E.U8 R20, desc[UR4][R20.64] ;  /* 0x0000000414147980 */ /* 0x000ea4000c101100 */
[----:B--2---:R-:W-:-:S13]  /*04b0*/  ISETP.NE.AND P0, PT, R20, RZ, PT ;  /* 0x000000ff1400720c */ /* 0x004fda0003f05270 */
[----:B0-----:R-:W0:Y:S08]  /*04c0*/  @P0 LDC.64 R28, c[0x0][0x388] ;  /* 0x0000e200ff1c0b82 */ /* 0x001e300000000a00 */
[----:B------:R-:W1:Y:S01]  /*04d0*/  @P0 LDC.64 R18, c[0x0][0x380] ;  /* 0x0000e000ff120b82 */ /* 0x000e620000000a00 */
[----:B0-----:R-:W2:Y:S01]  /*04e0*/  @P0 LDG.E R28, desc[UR4][R28.64] ;  /* 0x000000041c1c0981 */ /* 0x001ea2000c1e1900 */
[----:B------:R-:W-:Y:S01]  /*04f0*/  @P0 VIADD R27, R24, 0x2 ;  /* 0x00000002181b0836 */ /* 0x000fe20000000000 */
[----:B------:R-:W-:Y:S01]  /*0500*/  IADD3 R25, PT, PT, R25, 0x4, RZ ;  /* 0x0000000419197810 */ /* 0x000fe20007ffe0ff */
[----:B------:R-:W-:Y:S01]  /*0510*/  @P0 IMAD.MOV.U32 R21, RZ, RZ, -0xffff01 ;  /* 0xff0000ffff150424 */ /* 0x000fe200078e00ff */
[C---:B------:R-:W-:Y:S01]  /*0520*/  IADD3 R26, P1, PT, R3.reuse, R26, RZ ;  /* 0x0000001a031a7210 */ /* 0x040fe20007f3e0ff */
[C---:B------:R-:W-:Y:S01]  /*0530*/  IMAD.IADD R10, R3.reuse, 0x1, R10 ;  /* 0x00000001030a7824 */ /* 0x040fe200078e020a */
[C---:B------:R-:W-:Y:S01]  /*0540*/  IADD3 R22, PT, PT, R3.reuse, R22, RZ ;  /* 0x0000001603167210 */ /* 0x040fe20007ffe0ff */
[----:B------:R-:W-:-:S02]  /*0550*/  IMAD.IADD R11, R3, 0x1, R11 ;  /* 0x00000001030b7824 */ /* 0x000fc400078e020b */
[----:B------:R-:W-:Y:S02]  /*0560*/  IMAD.X R23, RZ, RZ, R23, P1 ;  /* 0x000000ffff177224 */ /* 0x000fe400008e0617 */
[----:B------:R-:W-:Y:S02]  /*0570*/  VIADD R24, R24, 0x4 ;  /* 0x0000000418187836 */ /* 0x000fe40000000000 */
[----:B--2---:R-:W-:-:S04]  /*0580*/  @P0 IMAD R27, R27, R28, R9 ;  /* 0x0000001c1b1b0224 */ /* 0x004fc800078e0209 */
[----:B-1----:R-:W-:-:S05]  /*0590*/  @P0 IMAD.WIDE R18, R27, 0x4, R18 ;  /* 0x000000041b120825 */ /* 0x002fca00078e0212 */
[----:B------:R0:W-:Y:S01]  /*05a0*/  @P0 STG.E desc[UR4][R18.64], R21 ;  /* 0x0000001512000986 */ /* 0x0001e2000c101904 */
[----:B------:R-:W-:-:S13]  /*05b0*/  ISETP.NE.AND P0, PT, R25, RZ, PT ;  /* 0x000000ff1900720c */ /* 0x000fda0003f05270 */
[----:B0-----:R-:W-:Y:S05]  /*05c0*/  @P0 BRA `(.L_x_8) ;  /* 0xfffffffc00240947 */ /* 0x001fea000383ffff */
[----:B------:R-:W-:Y:S05]  /*05d0*/  BSYNC.RECONVERGENT B3 ;  /* 0x0000000000037941 */ /* 0x000fea0003800200 */
.L_x_7:
[----:B------:R-:W-:-:S07]  /*05e0*/  MOV R10, R0 ;  /* 0x00000000000a7202 */ /* 0x000fce0000000f00 */
.L_x_6:
[----:B------:R-:W-:Y:S05]  /*05f0*/  BSYNC.RECONVERGENT B2 ;  /* 0x0000000000027941 */ /* 0x000fea0003800200 */
.L_x_5:
[----:B------:R-:W-:-:S13]  /*0600*/  ISETP.NE.AND P0, PT, R2, RZ, PT ;  /* 0x000000ff0200720c */ /* 0x000fda0003f05270 */
[----:B------:R-:W-:Y:S05]  /*0610*/  @!P0 BRA `(.L_x_4) ;  /* 0x0000000000cc8947 */ /* 0x000fea0003800000 */
[----:B------:R-:W-:-:S05]  /*0620*/  IMAD R21, R12, R10, R7 ;  /* 0x0000000a0c157224 */ /* 0x000fca00078e0207 */
[----:B------:R-:W-:-:S05]  /*0630*/  IADD3 R16, P0, PT, R4, R21, RZ ;  /* 0x0000001504107210 */ /* 0x000fca0007f1e0ff */
[----:B------:R-:W-:-:S05]  /*0640*/  IMAD.X R17, RZ, RZ, R5, P0 ;  /* 0x000000ffff117224 */ /* 0x000fca00000e0605 */
[----:B------:R-:W2:Y:S01]  /*0650*/  LD.E.U8 R16, desc[UR4][R16.64] ;  /* 0x0000000410107980 */ /* 0x000ea2000c101100 */
[----:B------:R-:W-:Y:S01]  /*0660*/  BSSY.RECONVERGENT B2, `(.L_x_9) ;  /* 0x000000c000027945 */ /* 0x000fe20003800200 */
[----:B------:R-:W-:Y:S02]  /*0670*/  ISETP.NE.AND P1, PT, R2, 0x1, PT ;  /* 0x000000010200780c */ /* 0x000fe40003f25270 */
[----:B--2---:R-:W-:-:S13]  /*0680*/  ISETP.NE.AND P0, PT, R16, RZ, PT ;  /* 0x000000ff1000720c */ /* 0x004fda0003f05270 */
[----:B------:R-:W-:Y:S05]  /*0690*/  @!P0 BRA `(.L_x_10) ;  /* 0x0000000000208947 */ /* 0x000fea0003800000 */
[----:B------:R-:W0:Y:S08]  /*06a0*/  LDC.64 R18, c[0x0][0x388] ;  /* 0x0000e200ff127b82 */ /* 0x000e300000000a00 */
[----:B------:R-:W1:Y:S01]  /*06b0*/  LDC.64 R16, c[0x0][0x380] ;  /* 0x0000e000ff107b82 */ /* 0x000e620000000a00 */
[----:B0-----:R-:W2:Y:S01]  /*06c0*/  LDG.E R18, desc[UR4][R18.64] ;  /* 0x0000000412127981 */ /* 0x001ea2000c1e1900 */
[----:B------:R-:W-:Y:S01]  /*06d0*/  IADD3 R20, PT, PT, R15, R10, RZ ;  /* 0x0000000a0f147210 */ /* 0x000fe20007ffe0ff */
[----:B------:R-:W-:-:S04]  /*06e0*/  IMAD.MOV.U32 R23, RZ, RZ, -0xffff01 ;  /* 0xff0000ffff177424 */ /* 0x000fc800078e00ff */
[----:B--2---:R-:W-:-:S04]  /*06f0*/  IMAD R11, R20, R18, R9 ;  /* 0x00000012140b7224 */ /* 0x004fc800078e0209 */
[----:B-1----:R-:W-:-:S05]  /*0700*/  IMAD.WIDE R16, R11, 0x4, R16 ;  /* 0x000000040b107825 */ /* 0x002fca00078e0210 */
[----:B------:R0:W-:Y:S02]  /*0710*/  STG.E desc[UR4][R16.64], R23 ;  /* 0x0000001710007986 */ /* 0x0001e4000c101904 */
.L_x_10:
[----:B------:R-:W-:Y:S05]  /*0720*/  BSYNC.RECONVERGENT B2 ;  /* 0x0000000000027941 */ /* 0x000fea0003800200 */
.L_x_9:
[----:B------:R-:W-:Y:S05]  /*0730*/  @!P1 BRA `(.L_x_4) ;  /* 0x0000000000849947 */ /* 0x000fea0003800000 */
[----:B------:R-:W-:-:S04]  /*0740*/  IADD3 R21, PT, PT, R12, R21, RZ ;  /* 0x000000150c157210 */ /* 0x000fc80007ffe0ff */
[----:B0-----:R-:W-:-:S05]  /*0750*/  IADD3 R16, P0, PT, R4, R21, RZ ;  /* 0x0000001504107210 */ /* 0x001fca0007f1e0ff */
        /* <DEDUP_REMOVED lines=9> */
[----:B------:R-:W-:-:S02]  /*07f0*/  IADD3 R11, PT, PT, R15, R10, RZ ;  /* 0x0000000a0f0b7210 */ /* 0x000fc40007ffe0ff */
[----:B------:R-:W-:-:S03]  /*0800*/  MOV R23, 0xff0000ff ;  /* 0xff0000ff00177802 */ /* 0x000fc60000000f00 */
[----:B--2---:R-:W-:-:S04]  /*0810*/  IMAD R20, R11, R18, R18 ;  /* 0x000000120b147224 */ /* 0x004fc800078e0212 */
[----:B------:R-:W-:-:S04]  /*0820*/  IMAD.IADD R11, R9, 0x1, R20 ;  /* 0x00000001090b7824 */ /* 0x000fc800078e0214 */
[----:B-1----:R-:W-:-:S05]  /*0830*/  IMAD.WIDE R16, R11, 0x4, R16 ;  /* 0x000000040b107825 */ /* 0x002fca00078e0210 */
[----:B------:R0:W-:Y:S02]  /*0840*/  STG.E desc[UR4][R16.64], R23 ;  /* 0x0000001710007986 */ /* 0x0001e4000c101904 */
.L_x_12:
[----:B------:R-:W-:Y:S05]  /*0850*/  BSYNC.RECONVERGENT B2 ;  /* 0x0000000000027941 */ /* 0x000fea0003800200 */
.L_x_11:
[----:B------:R-:W-:Y:S05]  /*0860*/  @!P1 BRA `(.L_x_4) ;  /* 0x0000000000389947 */ /* 0x000fea0003800000 */
[----:B0-----:R-:W-:-:S05]  /*0870*/  IMAD.IADD R17, R12, 0x1, R21 ;  /* 0x000000010c117824 */ /* 0x001fca00078e0215 */
[----:B------:R-:W-:-:S04]  /*0880*/  IADD3 R16, P0, PT, R4, R17, RZ ;  /* 0x0000001104107210 */ /* 0x000fc80007f1e0ff */
[----:B------:R-:W-:-:S05]  /*0890*/  IADD3.X R17, PT, PT, RZ, R5, RZ, P0, !PT ;  /* 0x00000005ff117210 */ /* 0x000fca00007fe4ff */
[----:B------:R-:W2:Y:S02]  /*08a0*/  LD.E.U8 R16, desc[UR4][R16.64] ;  /* 0x0000000410107980 */ /* 0x000ea4000c101100 */
[----:B--2---:R-:W-:-:S13]  /*08b0*/  ISETP.NE.AND P0, PT, R16, RZ, PT ;  /* 0x000000ff1000720c */ /* 0x004fda0003f05270 */
[----:B------:R-:W-:Y:S05]  /*08c0*/  @!P0 BRA `(.L_x_4) ;  /* 0x0000000000208947 */ /* 0x000fea0003800000 */
[----:B------:R-:W0:Y:S08]  /*08d0*/  LDC.64 R18, c[0x0][0x388] ;  /* 0x0000e200ff127b82 */ /* 0x000e300000000a00 */
[----:B------:R-:W1:Y:S01]  /*08e0*/  LDC.64 R16, c[0x0][0x380] ;  /* 0x0000e000ff107b82 */ /* 0x000e620000000a00 */
[----:B0-----:R-:W2:Y:S01]  /*08f0*/  LDG.E R18, desc[UR4][R18.64] ;  /* 0x0000000412127981 */ /* 0x001ea2000c1e1900 */
[----:B------:R-:W-:Y:S01]  /*0900*/  IADD3 R10, PT, PT, R10, 0x2, R15 ;  /* 0x000000020a0a7810 */ /* 0x000fe20007ffe00f */
[----:B------:R-:W-:-:S04]  /*0910*/  IMAD.MOV.U32 R11, RZ, RZ, -0xffff01 ;  /* 0xff0000ffff0b7424 */ /* 0x000fc800078e00ff */
[----:B--2---:R-:W-:-:S04]  /*0920*/  IMAD R9, R10, R18, R9 ;  /* 0x000000120a097224 */ /* 0x004fc800078e0209 */
[----:B-1----:R-:W-:-:S05]  /*0930*/  IMAD.WIDE R16, R9, 0x4, R16 ;  /* 0x0000000409107825 */ /* 0x002fca00078e0210 */
[----:B------:R1:W-:Y:S02]  /*0940*/  STG.E desc[UR4][R16.64], R11 ;  /* 0x0000000b10007986 */ /* 0x0003e4000c101904 */
.L_x_4:
[----:B------:R-:W-:Y:S05]  /*0950*/  BSYNC.RECONVERGENT B0 ;  /* 0x0000000000007941 */ /* 0x000fea0003800200 */
.L_x_3:
[----:B------:R-:W-:-:S04]  /*0960*/  IADD3 R7, PT, PT, R7, 0x1, RZ ;  /* 0x0000000107077810 */ /* 0x000fc80007ffe0ff */
[----:B------:R-:W-:-:S13]  /*0970*/  ISETP.NE.AND P0, PT, R7, R12, PT ;  /* 0x0000000c0700720c */ /* 0x000fda0003f05270 */
[----:B------:R-:W-:Y:S05]  /*0980*/  @P0 BRA `(.L_x_13) ;  /* 0xfffffff400f40947 */ /* 0x000fea000383ffff */
.L_x_2:
[----:B------:R-:W-:Y:S05]  /*0990*/  BSYNC.RECONVERGENT B1 ;  /* 0x0000000000017941 */ /* 0x000fea0003800200 */
.L_x_1:
[----:B------:R-:W-:-:S04]  /*09a0*/  MOV R0, 0x158 ;  /* 0x0000015800007802 */ /* 0x000fc80000000f00 */
[----:B------:R2:W3:Y:S03]  /*09b0*/  LDC.64 R2, c[0x4][R0] ;  /* 0x0100000000027b82 */ /* 0x0004e60000000a00 */
[----:B------:R-:W-:-:S07]  /*09c0*/  LEPC R20, `(.L_x_14) ;  /* 0x000000001014794e */ /* 0x000fce0000000000 */
[----:B0123--:R-:W-:Y:S05]  /*09d0*/  CALL.ABS.NOINC R2 ;  /* 0x0000000002007343 */ /* 0x00ffea0003c00000 */
.L_x_14:
[----:B------:R-:W-:Y:S05]  /*09e0*/  EXIT ;  /* 0x000000000000794d */ /* 0x000fea0003800000 */
.L_x_15:
        /* <DEDUP_REMOVED lines=9> */
.L_x_68:


//--------------------- .text._Z17rasterizeTrianglePiS_P6float3P4int3P8fragment --------------------------
	.section	.text._Z17rasterizeTrianglePiS_P6float3P4int3P8fragment,"ax",@progbits
	.align	128
        .global         _Z17rasterizeTrianglePiS_P6float3P4int3P8fragment
        .type           _Z17rasterizeTrianglePiS_P6float3P4int3P8fragment,@function
        .size           _Z17rasterizeTrianglePiS_P6float3P4int3P8fragment,(.L_x_66 - _Z17rasterizeTrianglePiS_P6float3P4int3P8fragment)
        .other          _Z17rasterizeTrianglePiS_P6float3P4int3P8fragment,@"STO_CUDA_ENTRY STV_DEFAULT"
_Z17rasterizeTrianglePiS_P6float3P4int3P8fragment:
.text._Z17rasterizeTrianglePiS_P6float3P4int3P8fragment:
[----:B------:R-:W0:Y:S01]  /*0000*/  LDC R1, c[0x0][0x37c] ;  /* 0x0000df00ff017b82 */ /* 0x000e220000000800 */
[----:B------:R-:W1:Y:S07]  /*0010*/  S2R R18, SR_CTAID.X ;  /* 0x0000000000127919 */ /* 0x000e6e0000002500 */
[----:B------:R-:W1:Y:S01]  /*0020*/  LDC.64 R2, c[0x0][0x398] ;  /* 0x0000e600ff027b82 */ /* 0x000e620000000a00 */
[----:B------:R-:W2:Y:S07]  /*0030*/  LDCU.64 UR36, c[0x0][0x358] ;  /* 0x00006b00ff2477ac */ /* 0x000eae0008000a00 */
[----:B------:R-:W3:Y:S01]  /*0040*/  LDC.64 R14, c[0x0][0x390] ;  /* 0x0000e400ff0e7b82 */ /* 0x000ee20000000a00 */
[----:B-1----:R-:W-:-:S05]  /*0050*/  IMAD.WIDE.U32 R2, R18, 0xc, R2 ;  /* 0x0000000c12027825 */ /* 0x002fca00078e0002 */
[----:B--2---:R-:W3:Y:S04]  /*0060*/  LDG.E R5, desc[UR36][R2.64] ;  /* 0x0000002402057981 */ /* 0x004ee8000c1e1900 */
[----:B------:R-:W2:Y:S04]  /*0070*/  LDG.E R13, desc[UR36][R2.64+0x4] ;  /* 0x00000424020d7981 */ /* 0x000ea8000c1e1900 */
[----:B------:R-:W4:Y:S01]  /*0080*/  LDG.E R7, desc[UR36][R2.64+0x8] ;  /* 0x0000082402077981 */ /* 0x000f22000c1e1900 */
[----:B------:R-:W1:Y:S08]  /*0090*/  LDC.64 R16, c[0x0][0x380] ;  /* 0x0000e000ff107b82 */ /* 0x000e700000000a00 */
[----:B------:R-:W5:Y:S01]  /*00a0*/  LDC.64 R20, c[0x0][0x388] ;  /* 0x0000e200ff147b82 */ /* 0x000f620000000a00 */
[----:B-1----:R-:W4:Y:S04]  /*00b0*/  LDG.E R26, desc[UR36][R16.64] ;  /* 0x00000024101a7981 */ /* 0x002f28000c1e1900 */
[----:B-----5:R-:W5:Y:S01]  /*00c0*/  LDG.E R27, desc[UR36][R20.64] ;  /* 0x00000024141b7981 */ /* 0x020f62000c1e1900 */
[----:B---3--:R-:W-:-:S05]  /*00d0*/  IMAD.WIDE R4, R5, 0xc, R14 ;  /* 0x0000000c05047825 */ /* 0x008fca00078e020e */
[----:B------:R-:W3:Y:S01]  /*00e0*/  LDG.E R0, desc[UR36][R4.64] ;  /* 0x0000002404007981 */ /* 0x000ee2000c1e1900 */
[----:B--2---:R-:W-:-:S03]  /*00f0*/  IMAD.WIDE R12, R13, 0xc, R14 ;  /* 0x0000000c0d0c7825 */ /* 0x004fc600078e020e */
[----:B------:R1:W2:Y:S04]  /*0100*/  LDG.E R10, desc[UR36][R4.64+0x4] ;  /* 0x00000424040a7981 */ /* 0x0002a8000c1e1900 */
[----:B------:R-:W2:Y:S01]  /*0110*/  LDG.E R11, desc[UR36][R12.64] ;  /* 0x000000240c0b7981 */ /* 0x000ea2000c1e1900 */
[----:B----4-:R-:W-:-:S03]  /*0120*/  IMAD.WIDE R14, R7, 0xc, R14 ;  /* 0x0000000c070e7825 */ /* 0x010fc600078e020e */
[----:B------:R-:W4:Y:S04]  /*0130*/  LDG.E R19, desc[UR36][R12.64+0x4] ;  /* 0x000004240c137981 */ /* 0x000f28000c1e1900 */
[----:B------:R-:W4:Y:S04]  /*0140*/  LDG.E R24, desc[UR36][R14.64] ;  /* 0x000000240e187981 */ /* 0x000f28000c1e1900 */
[----:B------:R4:W4:Y:S01]  /*0150*/  LDG.E R25, desc[UR36][R14.64+0x4] ;  /* 0x000004240e197981 */ /* 0x000922000c1e1900 */
[----:B------:R-:W-:Y:S02]  /*0160*/  HFMA2 R2, -RZ, RZ, 0, 0 ;  /* 0x00000000ff027431 */ /* 0x000fe400000001ff */
[----:B------:R-:W-:Y:S01]  /*0170*/  IMAD.MOV.U32 R3, RZ, RZ, 0x3fe00000 ;  /* 0x3fe00000ff037424 */ /* 0x000fe200078e00ff */
[----:B------:R-:W-:Y:S01]  /*0180*/  I2F.F64 R6, R26 ;  /* 0x0000001a00067312 */ /* 0x000fe20000201c00 */
[----:B------:R-:W-:-:S02]  /*0190*/  I2FP.F32.S32 R29, R26 ;  /* 0x0000001a001d7245 */ /* 0x000fc40000201400 */
[----:B-----5:R-:W-:-:S05]  /*01a0*/  I2FP.F32.S32 R31, R27 ;  /* 0x0000001b001f7245 */ /* 0x020fca0000201400 */
[----:B-1----:R-:W-:Y:S08]  /*01b0*/  I2F.F64 R4, R27 ;  /* 0x0000001b00047312 */ /* 0x002ff00000201c00 */
[----:B---3--:R-:W1:Y:S08]  /*01c0*/  F2F.F64.F32 R8, R0 ;  /* 0x0000000000087310 */ /* 0x008e700000201800 */
[----:B--2---:R-:W2:Y:S01]  /*01d0*/  F2F.F64.F32 R22, R11 ;  /* 0x0000000b00167310 */ /* 0x004ea20000201800 */
[----:B-1----:R-:W-:-:S08]  /*01e0*/  DFMA R8, R8, R2, 0.5 ;  /* 0x3fe000000808742b */ /* 0x002fd00000000002 */
[----:B------:R-:W-:Y:S02]  /*01f0*/  DMUL R8, R8, R6 ;  /* 0x0000000608087228 */ /* 0x000fe40000000000 */
[----:B--2---:R-:W-:Y:S01]  /*0200*/  DFMA R22, R22, R2, 0.5 ;  /* 0x3fe000001616742b */ /* 0x004fe20000000002 */
[CCC-:B----4-:R-:W-:Y:S02]  /*0210*/  FMNMX3 R14, R11.reuse, R24.reuse, R0.reuse, PT ;  /* 0x000000180b0e7276 */ /* 0x1d0fe40003800000 */
[----:B------:R-:W-:-:S05]  /*0220*/  FMNMX3 R11, R11, R24, R0, !PT ;  /* 0x000000180b0b7276 */ /* 0x000fca0007800000 */
[----:B------:R1:W-:Y:S01]  /*0230*/  F2F.F32.F64 R9, R8 ;  /* 0x0000000800097310 */ /* 0x0003e20000301000 */
[----:B------:R-:W-:Y:S01]  /*0240*/  DMUL R16, R6, R22 ;  /* 0x0000001606107228 */ /* 0x000fe20000000000 */
[----:B------:R-:W-:Y:S01]  /*0250*/  FMUL R0, R14, R29 ;  /* 0x0000001d0e007220 */ /* 0x000fe20000400000 */
[CCC-:B------:R-:W-:Y:S02]  /*0260*/  FMNMX3 R14, R19.reuse, R25.reuse, R10.reuse, !PT ;  /* 0x00000019130e7276 */ /* 0x1c0fe4000780000a */
[----:B-1----:R-:W-:-:S03]  /*0270*/  FMNMX3 R8, R19, R25, R10, PT ;  /* 0x0000001913087276 */ /* 0x002fc6000380000a */
[----:B------:R-:W1:Y:S02]  /*0280*/  F2F.F64.F32 R20, R25 ;  /* 0x0000001900147310 */ /* 0x000e640000201800 */
[----:B------:R-:W-:Y:S01]  /*0290*/  FMUL R8, R8, R31 ;  /* 0x0000001f08087220 */ /* 0x000fe20000400000 */
[----:B------:R-:W-:-:S05]  /*02a0*/  FFMA R29, R29, R11, -R0 ;  /* 0x0000000b1d1d7223 */ /* 0x000fca0000000800 */
[----:B------:R2:W-:Y:S01]  /*02b0*/  F2F.F32.F64 R15, R16 ;  /* 0x00000010000f7310 */ /* 0x0005e20000301000 */
[----:B------:R-:W-:Y:S01]  /*02c0*/  FFMA R14, R31, R14, -R8 ;  /* 0x0000000e1f0e7223 */ /* 0x000fe20000000808 */
[----:B------:R-:W-:-:S06]  /*02d0*/  FMUL R29, R29, 0.125 ;  /* 0x3e0000001d1d7820 */ /* 0x000fcc0000400000 */
[----:B------:R-:W3:Y:S01]  /*02e0*/  F2F.F64.F32 R22, R24 ;  /* 0x0000001800167310 */ /* 0x000ee20000201800 */
[----:B--2---:R-:W2:Y:S01]  /*02f0*/  S2R R17, SR_TID.X ;  /* 0x0000000000117919 */ /* 0x004ea20000002100 */
[----:B------:R-:W-:Y:S01]  /*0300*/  FMUL R14, R14, 0.125 ;  /* 0x3e0000000e0e7820 */ /* 0x000fe20000400000 */
[----:B-1----:R-:W-:-:S05]  /*0310*/  DFMA R20, R20, R2, 0.5 ;  /* 0x3fe000001414742b */ /* 0x002fca0000000002 */
[----:B------:R-:W1:Y:S08]  /*0320*/  F2F.F64.F32 R12, R10 ;  /* 0x0000000a000c7310 */ /* 0x000e700000201800 */
[----:B------:R-:W4:Y:S01]  /*0330*/  F2F.F64.F32 R10, R19 ;  /* 0x00000013000a7310 */ /* 0x000f220000201800 */
[----:B---3--:R-:W-:-:S07]  /*0340*/  DFMA R22, R22, R2, 0.5 ;  /* 0x3fe000001616742b */ /* 0x008fce0000000002 */
[----:B------:R-:W3:Y:S08]  /*0350*/  F2I.CEIL.NTZ R29, R29 ;  /* 0x0000001d001d7305 */ /* 0x000ef0000020b100 */
[----:B------:R-:W5:Y:S01]  /*0360*/  F2I.CEIL.NTZ R14, R14 ;  /* 0x0000000e000e7305 */ /* 0x000f62000020b100 */
[----:B------:R-:W-:Y:S02]  /*0370*/  DMUL R20, R4, R20 ;  /* 0x0000001404147228 */ /* 0x000fe40000000000 */
[----:B------:R-:W-:-:S02]  /*0380*/  DMUL R22, R6, R22 ;  /* 0x0000001606167228 */ /* 0x000fc40000000000 */
[-C--:B-1----:R-:W-:Y:S02]  /*0390*/  DFMA R12, R12, R2.reuse, 0.5 ;  /* 0x3fe000000c0c742b */ /* 0x082fe40000000002 */
[----:B----4-:R-:W-:Y:S01]  /*03a0*/  DFMA R10, R10, R2, 0.5 ;  /* 0x3fe000000a0a742b */ /* 0x010fe20000000002 */
[----:B---3--:R-:W-:Y:S01]  /*03b0*/  R2UR UR39, R29 ;  /* 0x000000001d2772ca */ /* 0x008fe200000e0000 */
[----:B------:R-:W1:Y:S01]  /*03c0*/  F2F.F32.F64 R16, R22 ;  /* 0x0000001600107310 */ /* 0x000e620000301000 */
[----:B-----5:R-:W-:-:S07]  /*03d0*/  R2UR UR40, R14 ;  /* 0x000000000e2872ca */ /* 0x020fce00000e0000 */
[----:B------:R-:W3:Y:S01]  /*03e0*/  F2F.F32.F64 R20, R20 ;  /* 0x0000001400147310 */ /* 0x000ee20000301000 */
[----:B------:R-:W-:Y:S01]  /*03f0*/  DMUL R12, R12, R4 ;  /* 0x000000040c0c7228 */ /* 0x000fe20000000000 */
[----:B--2---:R-:W-:Y:S01]  /*0400*/  LOP3.LUT R2, R17, 0x7, RZ, 0xc0, !PT ;  /* 0x0000000711027812 */ /* 0x004fe200078ec0ff */
[----:B------:R-:W-:Y:S01]  /*0410*/  DMUL R10, R4, R10 ;  /* 0x0000000a040a7228 */ /* 0x000fe20000000000 */
[----:B------:R-:W-:-:S03]  /*0420*/  SHF.R.U32.HI R4, RZ, 0x3, R17 ;  /* 0x00000003ff047819 */ /* 0x000fc60000011611 */
[----:B------:R-:W-:Y:S01]  /*0430*/  IMAD R2, R2, UR39, RZ ;  /* 0x0000002702027c24 */ /* 0x000fe2000f8e02ff */
[----:B------:R-:W-:Y:S01]  /*0440*/  MOV R6, 0x160 ;  /* 0x0000016000067802 */ /* 0x000fe20000000f00 */
[----:B------:R-:W-:Y:S01]  /*0450*/  IMAD R4, R4, UR40, RZ ;  /* 0x0000002804047c24 */ /* 0x000fe2000f8e02ff */
[----:B------:R-:W2:Y:S02]  /*0460*/  F2F.F32.F64 R24, R12 ;  /* 0x0000000c00187310 */ /* 0x000ea40000301000 */
[----:B------:R-:W-:Y:S01]  /*0470*/  I2FP.F32.U32 R3, R2 ;  /* 0x0000000200037245 */ /* 0x000fe20000201000 */
[--C-:B-1----:R-:W-:Y:S01]  /*0480*/  FADD R15, -R15, R16.reuse ;  /* 0x000000100f0f7221 */ /* 0x102fe20000000100 */
[----:B------:R-:W-:Y:S01]  /*0490*/  I2FP.F32.U32 R23, R4 ;  /* 0x0000000400177245 */ /* 0x000fe20000201000 */
[----:B------:R-:W1:Y:S01]  /*04a0*/  LDC.64 R6, c[0x4][R6] ;  /* 0x0100000006067b82 */ /* 0x000e620000000a00 */
[----:B---3--:R-:W-:Y:S01]  /*04b0*/  R2UR UR38, R20 ;  /* 0x00000000142672ca */ /* 0x008fe200000e0000 */
[----:B------:R-:W-:Y:S01]  /*04c0*/  FADD R22, R0, R3 ;  /* 0x0000000300167221 */ /* 0x000fe20000000000 */
[----:B------:R-:W3:Y:S01]  /*04d0*/  F2F.F32.F64 R2, R10 ;  /* 0x0000000a00027310 */ /* 0x000ee20000301000 */
[----:B------:R-:W-:Y:S01]  /*04e0*/  FADD R9, R9, -R16 ;  /* 0x8000001009097221 */ /* 0x000fe20000000000 */
[----:B------:R-:W-:Y:S01]  /*04f0*/  FADD R23, R8, R23 ;  /* 0x0000001708177221 */ /* 0x000fe20000000000 */
[----:B------:R-:W-:Y:S01]  /*0500*/  R2UR UR42, R15 ;  /* 0x000000000f2a72ca */ /* 0x000fe200000e0000 */
[----:B------:R-:W-:-:S02]  /*0510*/  UIMAD.WIDE UR4, UR40, UR39, URZ ;  /* 0x00000027280472a5 */ /* 0x000fc4000f8e02ff */
[----:B------:R-:W-:Y:S02]  /*0520*/  R2UR UR41, R9 ;  /* 0x00000000092972ca */ /* 0x000fe400000e0000 */
[----:B------:R-:W4:Y:S03]  /*0530*/  F2I.TRUNC.NTZ R22, R22 ;  /* 0x0000001600167305 */ /* 0x000f26000020f100 */
[----:B--2---:R-:W-:-:S05]  /*0540*/  FADD R0, R24, -UR38 ;  /* 0x8000002618007e21 */ /* 0x004fca0008000000 */
[----:B------:R-:W2:Y:S01]  /*0550*/  F2I.TRUNC.NTZ R23, R23 ;  /* 0x0000001700177305 */ /* 0x000ea2000020f100 */
[----:B------:R-:W-:Y:S02]  /*0560*/  IMAD.U32 R9, RZ, RZ, UR5 ;  /* 0x00000005ff097e24 */ /* 0x000fe4000f8e00ff */
[----:B---3--:R-:W-:Y:S01]  /*0570*/  FADD R2, R2, -UR38 ;  /* 0x8000002602027e21 */ /* 0x008fe20008000000 */
[----:B------:R-:W-:Y:S01]  /*0580*/  FMUL R19, R0, UR42 ;  /* 0x0000002a00137c20 */ /* 0x000fe20008400000 */
[----:B------:R-:W-:Y:S01]  /*0590*/  IMAD.U32 R5, RZ, RZ, UR5 ;  /* 0x00000005ff057e24 */ /* 0x000fe2000f8e00ff */
[----:B------:R-:W-:Y:S02]  /*05a0*/  MOV R4, UR4 ;  /* 0x0000000400047c02 */ /* 0x000fe40008000f00 */
[----:B------:R-:W-:Y:S01]  /*05b0*/  MOV R8, UR4 ;  /* 0x0000000400087c02 */ /* 0x000fe20008000f00 */
[----:B------:R-:W-:Y:S01]  /*05c0*/  FFMA R19, R2, UR41, R19 ;  /* 0x0000002902137c23 */ /* 0x000fe20008000013 */
[----:B0---4-:R-:W-:-:S07]  /*05d0*/  MOV R5, R9 ;  /* 0x0000000900057202 */ /* 0x011fce0000000f00 */
[----:B------:R-:W-:-:S07]  /*05e0*/  LEPC R20, `(.L_x_16) ;  /* 0x000000001014794e */ /* 0x000fce0000000000 */
[----:B-12---:R-:W-:Y:S05]  /*05f0*/  CALL.ABS.NOINC R6 ;  /* 0x0000000006007343 */ /* 0x006fea0003c00000 */
.L_x_16:
[----:B------:R-:W-:-:S09]  /*0600*/  UISETP.GE.AND UP0, UPT, UR39, 0x1, UPT ;  /* 0x000000012700788c */ /* 0x000fd2000bf06270 */
[----:B------:R-:W-:Y:S05]  /*0610*/  BRA.U !UP0, `(.L_x_17) ;  /* 0x00000019080c7547 */ /* 0x000fea000b800000 */
[----:B------:R-:W-:Y:S02]  /*0620*/  IMAD.U32 R20, RZ, RZ, UR40 ;  /* 0x00000028ff147e24 */ /* 0x000fe4000f8e00ff */
[----:B------:R-:W-:Y:S01]  /*0630*/  HFMA2 R15, -RZ, RZ, 0, 5.9604644775390625e-08 ;  /* 0x00000001ff0f7431 */ /* 0x000fe200000001ff */
[----:B------:R-:W-:Y:S01]  /*0640*/  BSSY.RECONVERGENT B0, `(.L_x_18) ;  /* 0x000017e000007945 */ /* 0x000fe20003800200 */
[----:B------:R-:W-:Y:S01]  /*0650*/  FADD R24, -R24, UR38 ;  /* 0x0000002618187e21 */ /* 0x000fe20008000100 */
[----:B------:R-:W-:Y:S01]  /*0660*/  IMAD.MOV.U32 R21, RZ, RZ, RZ ;  /* 0x000000ffff157224 */ /* 0x000fe200078e00ff */
[----:B------:R-:W-:-:S07]  /*0670*/  LOP3.LUT R20, R20, 0x3, RZ, 0xc0, !PT ;  /* 0x0000000314147812 */ /* 0x000fce00078ec0ff */
.L_x_50:
[----:B------:R-:W-:-:S09]  /*0680*/  UISETP.GE.AND UP0, UPT, UR40, 0x1, UPT ;  /* 0x000000012800788c */ /* 0x000fd2000bf06270 */
[----:B0123--:R-:W-:Y:S05]  /*0690*/  BRA.U !UP0, `(.L_x_19) ;  /* 0x0000001508d47547 */ /* 0x00ffea000b800000 */
[----:B------:R-:W-:Y:S01]  /*06a0*/  IADD3 R0, PT, PT, R22, R21, RZ ;  /* 0x0000001516007210 */ /* 0x000fe20007ffe0ff */
[----:B------:R-:W-:Y:S01]  /*06b0*/  UISETP.GE.U32.AND UP0, UPT, UR40, 0x4, UPT ;  /* 0x000000042800788c */ /* 0x000fe2000bf06070 */
[----:B------:R-:W-:Y:S02]  /*06c0*/  IMAD.MOV.U32 R14, RZ, RZ, RZ ;  /* 0x000000ffff0e7224 */ /* 0x000fe400078e00ff */
[----:B------:R-:W0:Y:S02]  /*06d0*/  I2F.F64 R6, R0 ;  /* 0x0000000000067312 */ /* 0x000e240000201c00 */
[----:B0-----:R-:W-:-:S10]  /*06e0*/  DADD R6, R6, 0.5 ;  /* 0x3fe0000006067429 */ /* 0x001fd40000000000 */
[----:B------:R-:W0:Y:S02]  /*06f0*/  F2F.F32.F64 R7, R6 ;  /* 0x0000000600077310 */ /* 0x000e240000301000 */
[----:B0-----:R-:W-:-:S04]  /*0700*/  FADD R3, -R16, R7 ;  /* 0x0000000710037221 */ /* 0x001fc80000000100 */
[-C--:B------:R-:W-:Y:S01]  /*0710*/  FMUL R12, R2, R3.reuse ;  /* 0x00000003020c7220 */ /* 0x080fe20000400000 */
[----:B------:R-:W-:Y:S01]  /*0720*/  FMUL R10, R24, R3 ;  /* 0x00000003180a7220 */ /* 0x000fe20000400000 */
[----:B------:R-:W-:Y:S06]  /*0730*/  BRA.U !UP0, `(.L_x_20) ;  /* 0x0000000d08507547 */ /* 0x000fec000b800000 */
[----:B------:R-:W-:Y:S01]  /*0740*/  ULOP3.LUT UR4, UR40, 0x7ffffffc, URZ, 0xc0, !UPT ;  /* 0x7ffffffc28047892 */ /* 0x000fe2000f8ec0ff */
[----:B------:R-:W-:Y:S01]  /*0750*/  MOV R0, UR39 ;  /* 0x0000002700007c02 */ /* 0x000fe20008000f00 */
[----:B------:R-:W-:Y:S01]  /*0760*/  IMAD.U32 R6, RZ, RZ, UR39 ;  /* 0x00000027ff067e24 */ /* 0x000fe2000f8e00ff */
[----:B------:R-:W-:Y:S01]  /*0770*/  BSSY.RECONVERGENT B3, `(.L_x_20) ;  /* 0x00000d0000037945 */ /* 0x000fe20003800200 */
[----:B------:R-:W-:Y:S01]  /*0780*/  UIADD3 UR5, UPT, UPT, -UR4, URZ, URZ ;  /* 0x000000ff04057290 */ /* 0x000fe2000fffe1ff */
[----:B------:R-:W-:Y:S01]  /*0790*/  IADD3 R8, PT, PT, R23, 0x3, RZ ;  /* 0x0000000317087810 */ /* 0x000fe20007ffe0ff */
[--C-:B------:R-:W-:Y:S01]  /*07a0*/  IMAD R7, R6, 0x2, R21.reuse ;  /* 0x0000000206077824 */ /* 0x100fe200078e0215 */
[----:B------:R-:W-:Y:S01]  /*07b0*/  MOV R11, R21 ;  /* 0x00000015000b7202 */ /* 0x000fe20000000f00 */
[----:B------:R-:W-:Y:S01]  /*07c0*/  VIADD R13, R21, UR39 ;  /* 0x00000027150d7c36 */ /* 0x000fe20008000000 */
[----:B------:R-:W-:Y:S01]  /*07d0*/  MOV R14, UR4 ;  /* 0x00000004000e7c02 */ /* 0x000fe20008000f00 */
[----:B------:R-:W-:-:S02]  /*07e0*/  IMAD R9, R0, 0x3, R21 ;  /* 0x0000000300097824 */ /* 0x000fc400078e0215 */
[----:B------:R-:W-:-:S07]  /*07f0*/  IMAD.U32 R6, RZ, RZ, UR5 ;  /* 0x00000005ff067e24 */ /* 0x000fce000f8e00ff */
.L_x_37:
[C---:B------:R-:W-:Y:S01]  /*0800*/  IADD3 R3, PT, PT, R8.reuse, -0x3, RZ ;  /* 0xfffffffd08037810 */ /* 0x040fe20007ffe0ff */
[----:B0-----:R-:W0:Y:S01]  /*0810*/  MUFU.RCP R28, R19 ;  /* 0x00000013001c7308 */ /* 0x001e220000001000 */
[----:B------:R-:W-:Y:S01]  /*0820*/  BSSY.RECONVERGENT B4, `(.L_x_21) ;  /* 0x0000012000047945 */ /* 0x000fe20003800200 */
[----:B------:R-:W-:-:S06]  /*0830*/  VIADD R29, R8, 0xfffffffe ;  /* 0xfffffffe081d7836 */ /* 0x000fcc0000000000 */
[----:B------:R-:W1:Y:S01]  /*0840*/  I2F.F64 R26, R3 ;  /* 0x00000003001a7312 */ /* 0x000e620000201c00 */
[----:B0-----:R-:W-:-:S04]  /*0850*/  FFMA R25, -R19, R28, 1 ;  /* 0x3f80000013197423 */ /* 0x001fc8000000011c */
[----:B------:R-:W-:Y:S01]  /*0860*/  FFMA R25, R28, R25, R28 ;  /* 0x000000191c197223 */ /* 0x000fe2000000001c */
[----:B-1----:R-:W-:-:S10]  /*0870*/  DADD R26, R26, 0.5 ;  /* 0x3fe000001a1a7429 */ /* 0x002fd40000000000 */
[----:B------:R-:W0:Y:S02]  /*0880*/  F2F.F32.F64 R26, R26 ;  /* 0x0000001a001a7310 */ /* 0x000e240000301000 */
[----:B0-----:R-:W-:-:S04]  /*0890*/  FADD R31, R26, -UR38 ;  /* 0x800000261a1f7e21 */ /* 0x001fc80008000000 */
[----:B------:R-:W-:-:S04]  /*08a0*/  FFMA R0, R31, UR42, R12 ;  /* 0x0000002a1f007c23 */ /* 0x000fc8000800000c */
[----:B------:R-:W0:Y:S01]  /*08b0*/  FCHK P0, R0, R19 ;  /* 0x0000001300007302 */ /* 0x000e220000000000 */
[----:B------:R-:W-:-:S04]  /*08c0*/  FFMA R28, R0, R25, RZ ;  /* 0x00000019001c7223 */ /* 0x000fc800000000ff */
[----:B------:R-:W-:-:S04]  /*08d0*/  FFMA R30, -R19, R28, R0 ;  /* 0x0000001c131e7223 */ /* 0x000fc80000000100 */
[----:B------:R-:W-:Y:S01]  /*08e0*/  FFMA R28, R25, R30, R28 ;  /* 0x0000001e191c7223 */ /* 0x000fe2000000001c */
[----:B0-----:R-:W-:Y:S06]  /*08f0*/  @!P0 BRA `(.L_x_22) ;  /* 0x0000000000108947 */ /* 0x001fec0003800000 */
[----:B------:R-:W-:Y:S02]  /*0900*/  MOV R3, R19 ;  /* 0x0000001300037202 */ /* 0x000fe40000000f00 */
[----:B------:R-:W-:-:S07]  /*0910*/  MOV R26, 0x930 ;  /* 0x00000930001a7802 */ /* 0x000fce0000000f00 */
[----:B------:R-:W-:Y:S05]  /*0920*/  CALL.REL.NOINC `($__internal_0_$__cuda_sm3x_div_rn_noftz_f32_slowpath) ;  /* 0x0000001400847944 */ /* 0x000fea0003c00000 */
[----:B------:R-:W-:-:S07]  /*0930*/  IMAD.MOV.U32 R28, RZ, RZ, R0 ;  /* 0x000000ffff1c7224 */ /* 0x000fce00078e0000 */
.L_x_22:
[----:B------:R-:W-:Y:S05]  /*0940*/  BSYNC.RECONVERGENT B4 ;  /* 0x0000000000047941 */ /* 0x000fea0003800200 */
.L_x_21:
[----:B------:R-:W0:Y:S01]  /*0950*/  MUFU.RCP R0, R19 ;  /* 0x0000001300007308 */ /* 0x000e220000001000 */
[----:B------:R-:W-:Y:S01]  /*0960*/  FFMA R30, R31, UR41, R10 ;  /* 0x000000291f1e7c23 */ /* 0x000fe2000800000a */
[----:B------:R-:W-:Y:S06]  /*0970*/  BSSY.RECONVERGENT B4, `(.L_x_23) ;  /* 0x000000c000047945 */ /* 0x000fec0003800200 */
[----:B------:R-:W1:Y:S01]  /*0980*/  FCHK P0, R30, R19 ;  /* 0x000000131e007302 */ /* 0x000e620000000000 */
[----:B0-----:R-:W-:-:S04]  /*0990*/  FFMA R3, -R19, R0, 1 ;  /* 0x3f80000013037423 */ /* 0x001fc80000000100 */
[----:B------:R-:W-:-:S04]  /*09a0*/  FFMA R0, R0, R3, R0 ;  /* 0x0000000300007223 */ /* 0x000fc80000000000 */
[----:B------:R-:W-:-:S04]  /*09b0*/  FFMA R3, R0, R30, RZ ;  /* 0x0000001e00037223 */ /* 0x000fc800000000ff */
[----:B------:R-:W-:-:S04]  /*09c0*/  FFMA R26, -R19, R3, R30 ;  /* 0x00000003131a7223 */ /* 0x000fc8000000011e */
[----:B------:R-:W-:Y:S01]  /*09d0*/  FFMA R0, R0, R26, R3 ;  /* 0x0000001a00007223 */ /* 0x000fe20000000003 */
[----:B-1----:R-:W-:Y:S06]  /*09e0*/  @!P0 BRA `(.L_x_24) ;  /* 0x0000000000108947 */ /* 0x002fec0003800000 */
[----:B------:R-:W-:Y:S01]  /*09f0*/  MOV R0, R30 ;  /* 0x0000001e00007202 */ /* 0x000fe20000000f00 */
[----:B------:R-:W-:Y:S01]  /*0a00*/  IMAD.MOV.U32 R3, RZ, RZ, R19 ;  /* 0x000000ffff037224 */ /* 0x000fe200078e0013 */
[----:B------:R-:W-:-:S07]  /*0a10*/  MOV R26, 0xa30 ;  /* 0x00000a30001a7802 */ /* 0x000fce0000000f00 */
[----:B------:R-:W-:Y:S05]  /*0a20*/  CALL.REL.NOINC `($__internal_0_$__cuda_sm3x_div_rn_noftz_f32_slowpath) ;  /* 0x0000001400447944 */ /* 0x000fea0003c00000 */
.L_x_24:
[----:B------:R-:W-:Y:S05]  /*0a30*/  BSYNC.RECONVERGENT B4 ;  /* 0x0000000000047941 */ /* 0x000fea0003800200 */
.L_x_23:
[----:B------:R-:W0:Y:S01]  /*0a40*/  I2F.F64 R26, R29 ;  /* 0x0000001d001a7312 */ /* 0x000e220000201c00 */
[----:B------:R-:W-:Y:S01]  /*0a50*/  FADD R3, -R28, 1 ;  /* 0x3f8000001c037421 */ /* 0x000fe20000000100 */
[----:B------:R-:W-:Y:S01]  /*0a60*/  IADD3 R30, P1, PT, R11, R4, RZ ;  /* 0x000000040b1e7210 */ /* 0x000fe20007f3e0ff */
[----:B------:R-:W-:Y:S01]  /*0a70*/  BSSY.RECONVERGENT B4, `(.L_x_25) ;  /* 0x000001b000047945 */ /* 0x000fe20003800200 */
[----:B------:R-:W-:Y:S01]  /*0a80*/  MOV R25, 0x1 ;  /* 0x0000000100197802 */ /* 0x000fe20000000f00 */
[----:B------:R-:W-:Y:S02]  /*0a90*/  FADD R3, R3, -R0 ;  /* 0x8000000003037221 */ /* 0x000fe40000000000 */
[----:B------:R-:W-:Y:S01]  /*0aa0*/  IMAD.X R31, RZ, RZ, R5, P1 ;  /* 0x000000ffff1f7224 */ /* 0x000fe200008e0605 */
[----:B------:R-:W1:Y:S02]  /*0ab0*/  MUFU.RCP R32, R19 ;  /* 0x0000001300207308 */ /* 0x000e640000001000 */
[----:B------:R-:W-:-:S04]  /*0ac0*/  FSETP.GE.AND P0, PT, R3, RZ, PT ;  /* 0x000000ff0300720b */ /* 0x000fc80003f06000 */
[----:B------:R-:W-:Y:S01]  /*0ad0*/  FSETP.GE.AND P0, PT, R0, RZ, P0 ;  /* 0x000000ff0000720b */ /* 0x000fe20000706000 */
[----:B0-----:R-:W-:-:S03]  /*0ae0*/  DADD R26, R26, 0.5 ;  /* 0x3fe000001a1a7429 */ /* 0x001fc60000000000 */
[----:B------:R-:W-:-:S07]  /*0af0*/  FSETP.LTU.OR P0, PT, R28, RZ, !P0 ;  /* 0x000000ff1c00720b */ /* 0x000fce0004709400 */
[----:B------:R-:W0:Y:S01]  /*0b00*/  F2F.F32.F64 R26, R26 ;  /* 0x0000001a001a7310 */ /* 0x000e220000301000 */
[----:B-1----:R-:W-:-:S04]  /*0b10*/  FFMA R3, -R19, R32, 1 ;  /* 0x3f80000013037423 */ /* 0x002fc80000000120 */
[----:B------:R-:W-:Y:S01]  /*0b20*/  FFMA R28, R32, R3, R32 ;  /* 0x00000003201c7223 */ /* 0x000fe20000000020 */
[----:B------:R1:W-:Y:S01]  /*0b30*/  @!P0 ST.E.U8 desc[UR36][R30.64], R25 ;  /* 0x000000191e008985 */ /* 0x0003e2000c101124 */
[----:B------:R-:W-:-:S03]  /*0b40*/  @!P0 PRMT R15, RZ, 0x7610, R15 ;  /* 0x00007610ff0f8816 */ /* 0x000fc6000000000f */
[----:B------:R1:W-:Y:S01]  /*0b50*/  @P0 ST.E.U8 desc[UR36][R30.64], RZ ;  /* 0x000000ff1e000985 */ /* 0x0003e2000c101124 */
[----:B0-----:R-:W-:-:S04]  /*0b60*/  FADD R29, R26, -UR38 ;  /* 0x800000261a1d7e21 */ /* 0x001fc80008000000 */
[----:B------:R-:W-:-:S04]  /*0b70*/  FFMA R32, R29, UR42, R12 ;  /* 0x0000002a1d207c23 */ /* 0x000fc8000800000c */
[----:B------:R-:W0:Y:S01]  /*0b80*/  FCHK P1, R32, R19 ;  /* 0x0000001320007302 */ /* 0x000e220000020000 */
[----:B------:R-:W-:-:S04]  /*0b90*/  FFMA R0, R28, R32, RZ ;  /* 0x000000201c007223 */ /* 0x000fc800000000ff */
[----:B------:R-:W-:-:S04]  /*0ba0*/  FFMA R3, -R19, R0, R32 ;  /* 0x0000000013037223 */ /* 0x000fc80000000120 */
[----:B------:R-:W-:Y:S01]  /*0bb0*/  FFMA R28, R28, R3, R0 ;  /* 0x000000031c1c7223 */ /* 0x000fe20000000000 */
[----:B01----:R-:W-:Y:S06]  /*0bc0*/  @!P1 BRA `(.L_x_26) ;  /* 0x0000000000149947 */ /* 0x003fec0003800000 */
[----:B------:R-:W-:Y:S01]  /*0bd0*/  MOV R0, R32 ;  /* 0x0000002000007202 */ /* 0x000fe20000000f00 */
[----:B------:R-:W-:Y:S01]  /*0be0*/  IMAD.MOV.U32 R3, RZ, RZ, R19 ;  /* 0x000000ffff037224 */ /* 0x000fe200078e0013 */
[----:B------:R-:W-:-:S07]  /*0bf0*/  MOV R26, 0xc10 ;  /* 0x00000c10001a7802 */ /* 0x000fce0000000f00 */
[----:B------:R-:W-:Y:S05]  /*0c00*/  CALL.REL.NOINC `($__internal_0_$__cuda_sm3x_div_rn_noftz_f32_slowpath) ;  /* 0x0000001000cc7944 */ /* 0x000fea0003c00000 */
[----:B------:R-:W-:-:S07]  /*0c10*/  MOV R28, R0 ;  /* 0x00000000001c7202 */ /* 0x000fce0000000f00 */
.L_x_26:
[----:B------:R-:W-:Y:S05]  /*0c20*/  BSYNC.RECONVERGENT B4 ;  /* 0x0000000000047941 */ /* 0x000fea0003800200 */
.L_x_25:
        /* <DEDUP_REMOVED lines=10> */
[----:B------:R-:W-:Y:S01]  /*0cd0*/  IMAD.MOV.U32 R0, RZ, RZ, R30 ;  /* 0x000000ffff007224 */ /* 0x000fe200078e001e */
[----:B------:R-:W-:Y:S02]  /*0ce0*/  MOV R3, R19 ;  /* 0x0000001300037202 */ /* 0x000fe40000000f00 */
[----:B------:R-:W-:-:S07]  /*0cf0*/  MOV R26, 0xd10 ;  /* 0x00000d10001a7802 */ /* 0x000fce0000000f00 */
[----:B------:R-:W-:Y:S05]  /*0d00*/  CALL.REL.NOINC `($__internal_0_$__cuda_sm3x_div_rn_noftz_f32_slowpath) ;  /* 0x00000010008c7944 */ /* 0x000fea0003c00000 */
.L_x_28:
[----:B------:R-:W-:Y:S05]  /*0d10*/  BSYNC.RECONVERGENT B4 ;  /* 0x0000000000047941 */ /* 0x000fea0003800200 */
.L_x_27:
[----:B------:R-:W-:Y:S02]  /*0d20*/  VIADD R25, R8, 0xffffffff ;  /* 0xffffffff08197836 */ /* 0x000fe40000000000 */
[----:B------:R-:W-:Y:S01]  /*0d30*/  FADD R3, -R28, 1 ;  /* 0x3f8000001c037421 */ /* 0x000fe20000000100 */
[----:B------:R-:W0:Y:S01]  /*0d40*/  MUFU.RCP R32, R19 ;  /* 0x0000001300207308 */ /* 0x000e220000001000 */
[----:B------:R-:W-:Y:S01]  /*0d50*/  IADD3 R30, P1, PT, R13, R4, RZ ;  /* 0x000000040d1e7210 */ /* 0x000fe20007f3e0ff */
[----:B------:R-:W-:Y:S01]  /*0d60*/  BSSY.RECONVERGENT B4, `(.L_x_29) ;  /* 0x000001c000047945 */ /* 0x000fe20003800200 */
[----:B------:R-:W-:Y:S02]  /*0d70*/  FADD R3, R3, -R0 ;  /* 0x8000000003037221 */ /* 0x000fe40000000000 */
[----:B------:R-:W-:-:S03]  /*0d80*/  IADD3.X R31, PT, PT, RZ, R5, RZ, P1, !PT ;  /* 0x00000005ff1f7210 */ /* 0x000fc60000ffe4ff */
[----:B------:R-:W1:Y:S01]  /*0d90*/  I2F.F64 R26, R25 ;  /* 0x00000019001a7312 */ /* 0x000e620000201c00 */
[----:B------:R-:W-:-:S04]  /*0da0*/  FSETP.GE.AND P0, PT, R3, RZ, PT ;  /* 0x000000ff0300720b */ /* 0x000fc80003f06000 */
[----:B------:R-:W-:Y:S02]  /*0db0*/  FSETP.GE.AND P0, PT, R0, RZ, P0 ;  /* 0x000000ff0000720b */ /* 0x000fe40000706000 */
[----:B------:R-:W-:Y:S02]  /*0dc0*/  MOV R0, 0x1 ;  /* 0x0000000100007802 */ /* 0x000fe40000000f00 */
[----:B------:R-:W-:Y:S01]  /*0dd0*/  FSETP.GE.AND P0, PT, R28, RZ, P0 ;  /* 0x000000ff1c00720b */ /* 0x000fe20000706000 */
[----:B0-----:R-:W-:-:S04]  /*0de0*/  FFMA R3, -R19, R32, 1 ;  /* 0x3f80000013037423 */ /* 0x001fc80000000120 */
[----:B------:R-:W-:Y:S01]  /*0df0*/  FFMA R28, R32, R3, R32 ;  /* 0x00000003201c7223 */ /* 0x000fe20000000020 */
[----:B-1----:R-:W-:-:S07]  /*0e00*/  DADD R26, R26, 0.5 ;  /* 0x3fe000001a1a7429 */ /* 0x002fce0000000000 */
[----:B------:R-:W-:Y:S01]  /*0e10*/  @P0 PRMT R25, R0, 0x7610, R25 ;  /* 0x0000761000190816 */ /* 0x000fe20000000019 */
[----:B------:R0:W-:Y:S01]  /*0e20*/  @!P0 ST.E.U8 desc[UR36][R30.64], RZ ;  /* 0x000000ff1e008985 */ /* 0x0001e2000c101124 */
[----:B------:R-:W-:Y:S01]  /*0e30*/  @P0 PRMT R15, RZ, 0x7610, R15 ;  /* 0x00007610ff0f0816 */ /* 0x000fe2000000000f */
[----:B------:R-:W1:Y:S02]  /*0e40*/  F2F.F32.F64 R26, R26 ;  /* 0x0000001a001a7310 */ /* 0x000e640000301000 */
[----:B------:R0:W-:Y:S01]  /*0e50*/  @P0 ST.E.U8 desc[UR36][R30.64], R25 ;  /* 0x000000191e000985 */ /* 0x0001e2000c101124 */
[----:B-1----:R-:W-:-:S04]  /*0e60*/  FADD R29, R26, -UR38 ;  /* 0x800000261a1d7e21 */ /* 0x002fc80008000000 */
[----:B------:R-:W-:-:S04]  /*0e70*/  FFMA R32, R29, UR42, R12 ;  /* 0x0000002a1d207c23 */ /* 0x000fc8000800000c */
[----:B------:R-:W1:Y:S01]  /*0e80*/  FCHK P1, R32, R19 ;  /* 0x0000001320007302 */ /* 0x000e620000020000 */
[----:B------:R-:W-:-:S04]  /*0e90*/  FFMA R0, R28, R32, RZ ;  /* 0x000000201c007223 */ /* 0x000fc800000000ff */
[----:B------:R-:W-:-:S04]  /*0ea0*/  FFMA R3, -R19, R0, R32 ;  /* 0x0000000013037223 */ /* 0x000fc80000000120 */
[----:B------:R-:W-:Y:S01]  /*0eb0*/  FFMA R28, R28, R3, R0 ;  /* 0x000000031c1c7223 */ /* 0x000fe20000000000 */
[----:B01----:R-:W-:Y:S06]  /*0ec0*/  @!P1 BRA `(.L_x_30) ;  /* 0x0000000000149947 */ /* 0x003fec0003800000 */
[----:B------:R-:W-:Y:S01]  /*0ed0*/  IMAD.MOV.U32 R0, RZ, RZ, R32 ;  /* 0x000000ffff007224 */ /* 0x000fe200078e0020 */
[----:B------:R-:W-:Y:S02]  /*0ee0*/  MOV R3, R19 ;  /* 0x0000001300037202 */ /* 0x000fe40000000f00 */
[----:B------:R-:W-:-:S07]  /*0ef0*/  MOV R26, 0xf10 ;  /* 0x00000f10001a7802 */ /* 0x000fce0000000f00 */
[----:B------:R-:W-:Y:S05]  /*0f00*/  CALL.REL.NOINC `($__internal_0_$__cuda_sm3x_div_rn_noftz_f32_slowpath) ;  /* 0x00000010000c7944 */ /* 0x000fea0003c00000 */
[----:B------:R-:W-:-:S07]  /*0f10*/  MOV R28, R0 ;  /* 0x00000000001c7202 */ /* 0x000fce0000000f00 */
.L_x_30:
[----:B------:R-:W-:Y:S05]  /*0f20*/  BSYNC.RECONVERGENT B4 ;  /* 0x0000000000047941 */ /* 0x000fea0003800200 */
.L_x_29:
        /* <DEDUP_REMOVED lines=14> */
.L_x_32:
[----:B------:R-:W-:Y:S05]  /*1010*/  BSYNC.RECONVERGENT B4 ;  /* 0x0000000000047941 */ /* 0x000fea0003800200 */
.L_x_31:
        /* <DEDUP_REMOVED lines=11> */
[----:B------:R-:W-:-:S07]  /*10d0*/  FSETP.GE.AND P0, PT, R28, RZ, P0 ;  /* 0x000000ff1c00720b */ /* 0x000fce0000706000 */
[----:B------:R-:W0:Y:S01]  /*10e0*/  F2F.F32.F64 R26, R26 ;  /* 0x0000001a001a7310 */ /* 0x000e220000301000 */
[----:B-1----:R-:W-:-:S04]  /*10f0*/  FFMA R3, -R19, R32, 1 ;  /* 0x3f80000013037423 */ /* 0x002fc80000000120 */
[----:B------:R-:W-:Y:S01]  /*1100*/  FFMA R28, R32, R3, R32 ;  /* 0x00000003201c7223 */ /* 0x000fe20000000020 */
[----:B------:R1:W-:Y:S01]  /*1110*/  @!P0 ST.E.U8 desc[UR36][R30.64], RZ ;  /* 0x000000ff1e008985 */ /* 0x0003e2000c101124 */
[----:B------:R-:W-:-:S03]  /*1120*/  @P0 PRMT R15, RZ, 0x7610, R15 ;  /* 0x00007610ff0f0816 */ /* 0x000fc6000000000f */
[----:B------:R1:W-:Y:S01]  /*1130*/  @P0 ST.E.U8 desc[UR36][R30.64], R25 ;  /* 0x000000191e000985 */ /* 0x0003e2000c101124 */
[----:B0-----:R-:W-:-:S04]  /*1140*/  FADD R29, R26, -UR38 ;  /* 0x800000261a1d7e21 */ /* 0x001fc80008000000 */
[----:B------:R-:W-:-:S04]  /*1150*/  FFMA R32, R29, UR42, R12 ;  /* 0x0000002a1d207c23 */ /* 0x000fc8000800000c */
[----:B------:R-:W0:Y:S01]  /*1160*/  FCHK P1, R32, R19 ;  /* 0x0000001320007302 */ /* 0x000e220000020000 */
[----:B------:R-:W-:-:S04]  /*1170*/  FFMA R0, R28, R32, RZ ;  /* 0x000000201c007223 */ /* 0x000fc800000000ff */
[----:B------:R-:W-:-:S04]  /*1180*/  FFMA R3, -R19, R0, R32 ;  /* 0x0000000013037223 */ /* 0x000fc80000000120 */
[----:B------:R-:W-:Y:S01]  /*1190*/  FFMA R28, R28, R3, R0 ;  /* 0x000000031c1c7223 */ /* 0x000fe20000000000 */
[----:B01----:R-:W-:Y:S06]  /*11a0*/  @!P1 BRA `(.L_x_34) ;  /* 0x0000000000149947 */ /* 0x003fec0003800000 */
[----:B------:R-:W-:Y:S02]  /*11b0*/  MOV R0, R32 ;  /* 0x0000002000007202 */ /* 0x000fe40000000f00 */
[----:B------:R-:W-:Y:S02]  /*11c0*/  MOV R3, R19 ;  /* 0x0000001300037202 */ /* 0x000fe40000000f00 */
[----:B------:R-:W-:-:S07]  /*11d0*/  MOV R26, 0x11f0 ;  /* 0x000011f0001a7802 */ /* 0x000fce0000000f00 */
[----:B------:R-:W-:Y:S05]  /*11e0*/  CALL.REL.NOINC `($__internal_0_$__cuda_sm3x_div_rn_noftz_f32_slowpath) ;  /* 0x0000000c00547944 */ /* 0x000fea0003c00000 */
[----:B------:R-:W-:-:S07]  /*11f0*/  IMAD.MOV.U32 R28, RZ, RZ, R0 ;  /* 0x000000ffff1c7224 */ /* 0x000fce00078e0000 */
.L_x_34:
[----:B------:R-:W-:Y:S05]  /*1200*/  BSYNC.RECONVERGENT B4 ;  /* 0x0000000000047941 */ /* 0x000fea0003800200 */
.L_x_33:
        /* <DEDUP_REMOVED lines=10> */
[----:B------:R-:W-:Y:S02]  /*12b0*/  MOV R0, R30 ;  /* 0x0000001e00007202 */ /* 0x000fe40000000f00 */
[----:B------:R-:W-:Y:S02]  /*12c0*/  MOV R3, R19 ;  /* 0x0000001300037202 */ /* 0x000fe40000000f00 */
[----:B------:R-:W-:-:S07]  /*12d0*/  MOV R26, 0x12f0 ;  /* 0x000012f0001a7802 */ /* 0x000fce0000000f00 */
[----:B------:R-:W-:Y:S05]  /*12e0*/  CALL.REL.NOINC `($__internal_0_$__cuda_sm3x_div_rn_noftz_f32_slowpath) ;  /* 0x0000000c00147944 */ /* 0x000fea0003c00000 */
.L_x_36:
[----:B------:R-:W-:Y:S05]  /*12f0*/  BSYNC.RECONVERGENT B4 ;  /* 0x0000000000047941 */ /* 0x000fea0003800200 */
.L_x_35:
[----:B------:R-:W-:Y:S01]  /*1300*/  FADD R3, -R28, 1 ;  /* 0x3f8000001c037421 */ /* 0x000fe20000000100 */
[----:B------:R-:W-:Y:S01]  /*1310*/  IADD3 R26, P1, PT, R9, R4, RZ ;  /* 0x00000004091a7210 */ /* 0x000fe20007f3e0ff */
[----:B------:R-:W-:Y:S01]  /*1320*/  IMAD.U32 R34, RZ, RZ, UR39 ;  /* 0x00000027ff227e24 */ /* 0x000fe2000f8e00ff */
[----:B------:R-:W-:Y:S01]  /*1330*/  IADD3 R6, PT, PT, R6, 0x4, RZ ;  /* 0x0000000406067810 */ /* 0x000fe20007ffe0ff */
[----:B------:R-:W-:Y:S01]  /*1340*/  FADD R3, R3, -R0 ;  /* 0x8000000003037221 */ /* 0x000fe20000000000 */
[----:B------:R-:W-:Y:S02]  /*1350*/  IADD3.X R27, PT, PT, RZ, R5, RZ, P1, !PT ;  /* 0x00000005ff1b7210 */ /* 0x000fe40000ffe4ff */
[----:B------:R-:W-:Y:S02]  /*1360*/  ISETP.NE.AND P1, PT, R6, RZ, PT ;  /* 0x000000ff0600720c */ /* 0x000fe40003f25270 */
[----:B------:R-:W-:Y:S02]  /*1370*/  FSETP.GE.AND P0, PT, R3, RZ, PT ;  /* 0x000000ff0300720b */ /* 0x000fe40003f06000 */
[----:B------:R-:W-:-:S02]  /*1380*/  MOV R32, UR39 ;  /* 0x0000002700207c02 */ /* 0x000fc40008000f00 */
[----:B------:R-:W-:Y:S01]  /*1390*/  FSETP.GE.AND P0, PT, R0, RZ, P0 ;  /* 0x000000ff0000720b */ /* 0x000fe20000706000 */
[----:B------:R-:W-:Y:S01]  /*13a0*/  IMAD.MOV.U32 R0, RZ, RZ, 0x1 ;  /* 0x00000001ff007424 */ /* 0x000fe200078e00ff */
[----:B------:R-:W-:Y:S01]  /*13b0*/  MOV R30, UR39 ;  /* 0x00000027001e7c02 */ /* 0x000fe20008000f00 */
[----:B------:R-:W-:Y:S01]  /*13c0*/  IMAD R11, R32, 0x4, R11 ;  /* 0x00000004200b7824 */ /* 0x000fe200078e020b */
[----:B------:R-:W-:Y:S01]  /*13d0*/  FSETP.GE.AND P0, PT, R28, RZ, P0 ;  /* 0x000000ff1c00720b */ /* 0x000fe20000706000 */
[----:B------:R-:W-:Y:S01]  /*13e0*/  IMAD.U32 R28, RZ, RZ, UR39 ;  /* 0x00000027ff1c7e24 */ /* 0x000fe2000f8e00ff */
[----:B------:R-:W-:Y:S02]  /*13f0*/  LEA R7, R30, R7, 0x2 ;  /* 0x000000071e077211 */ /* 0x000fe400078e10ff */
[----:B------:R-:W-:Y:S02]  /*1400*/  LEA R13, R34, R13, 0x2 ;  /* 0x0000000d220d7211 */ /* 0x000fe400078e10ff */
[----:B------:R-:W-:-:S02]  /*1410*/  LEA R9, R28, R9, 0x2 ;  /* 0x000000091c097211 */ /* 0x000fc400078e10ff */
[----:B------:R-:W-:-:S05]  /*1420*/  IADD3 R8, PT, PT, R8, 0x4, RZ ;  /* 0x0000000408087810 */ /* 0x000fca0007ffe0ff */
[----:B------:R0:W-:Y:S01]  /*1430*/  @!P0 ST.E.U8 desc[UR36][R26.64], RZ ;  /* 0x000000ff1a008985 */ /* 0x0001e2000c101124 */
[----:B------:R-:W-:-:S03]  /*1440*/  @P0 PRMT R15, RZ, 0x7610, R15 ;  /* 0x00007610ff0f0816 */ /* 0x000fc6000000000f */
[----:B------:R0:W-:Y:S01]  /*1450*/  @P0 ST.E.U8 desc[UR36][R26.64], R0 ;  /* 0x000000001a000985 */ /* 0x0001e2000c101124 */
[----:B------:R-:W-:Y:S05]  /*1460*/  @P1 BRA `(.L_x_37) ;  /* 0xfffffff000e41947 */ /* 0x000fea000383ffff */
[----:B------:R-:W-:Y:S05]  /*1470*/  BSYNC.RECONVERGENT B3 ;  /* 0x0000000000037941 */ /* 0x000fea0003800200 */
.L_x_20:
[----:B------:R-:W-:-:S13]  /*1480*/  ISETP.NE.AND P0, PT, R20, RZ, PT ;  /* 0x000000ff1400720c */ /* 0x000fda0003f05270 */
[----:B------:R-:W-:Y:S05]  /*1490*/  @!P0 BRA `(.L_x_19) ;  /* 0x0000000800548947 */ /* 0x000fea0003800000 */
[----:B------:R-:W-:Y:S01]  /*14a0*/  IMAD.IADD R6, R23, 0x1, R14 ;  /* 0x0000000117067824 */ /* 0x000fe200078e020e */
[----:B0-----:R-:W0:Y:S01]  /*14b0*/  MUFU.RCP R0, R19 ;  /* 0x0000001300007308 */ /* 0x001e220000001000 */
[----:B------:R-:W-:Y:S07]  /*14c0*/  BSSY.RECONVERGENT B3, `(.L_x_38) ;  /* 0x0000012000037945 */ /* 0x000fee0003800200 */
[----:B------:R-:W1:Y:S01]  /*14d0*/  I2F.F64 R8, R6 ;  /* 0x0000000600087312 */ /* 0x000e620000201c00 */
[----:B0-----:R-:W-:Y:S01]  /*14e0*/  FFMA R3, -R19, R0, 1 ;  /* 0x3f80000013037423 */ /* 0x001fe20000000100 */
[----:B-1----:R-:W-:-:S03]  /*14f0*/  DADD R26, R8, 0.5 ;  /* 0x3fe00000081a7429 */ /* 0x002fc60000000000 */
[----:B------:R-:W-:-:S03]  /*1500*/  FFMA R8, R0, R3, R0 ;  /* 0x0000000300087223 */ /* 0x000fc60000000000 */
        /* <DEDUP_REMOVED lines=9> */
[----:B------:R-:W-:Y:S02]  /*15a0*/  MOV R3, R19 ;  /* 0x0000001300037202 */ /* 0x000fe40000000f00 */
[----:B------:R-:W-:-:S07]  /*15b0*/  MOV R26, 0x15d0 ;  /* 0x000015d0001a7802 */ /* 0x000fce0000000f00 */
[----:B------:R-:W-:Y:S05]  /*15c0*/  CALL.REL.NOINC `($__internal_0_$__cuda_sm3x_div_rn_noftz_f32_slowpath) ;  /* 0x00000008005c7944 */ /* 0x000fea0003c00000 */
[----:B------:R-:W-:-:S07]  /*15d0*/  IMAD.MOV.U32 R8, RZ, RZ, R0 ;  /* 0x000000ffff087224 */ /* 0x000fce00078e0000 */
.L_x_39:
[----:B------:R-:W-:Y:S05]  /*15e0*/  BSYNC.RECONVERGENT B3 ;  /* 0x0000000000037941 */ /* 0x000fea0003800200 */
.L_x_38:
        /* <DEDUP_REMOVED lines=14> */
.L_x_41:
[----:B------:R-:W-:Y:S05]  /*16d0*/  BSYNC.RECONVERGENT B3 ;  /* 0x0000000000037941 */ /* 0x000fea0003800200 */
.L_x_40:
[----:B------:R-:W-:Y:S01]  /*16e0*/  FADD R3, -R8, 1 ;  /* 0x3f80000008037421 */ /* 0x000fe20000000100 */
[----:B------:R-:W-:-:S03]  /*16f0*/  IMAD R9, R14, UR39, R21 ;  /* 0x000000270e097c24 */ /* 0x000fc6000f8e0215 */
[----:B------:R-:W-:-:S05]  /*1700*/  FADD R3, R3, -R0 ;  /* 0x8000000003037221 */ /* 0x000fca0000000000 */
[----:B------:R-:W-:-:S04]  /*1710*/  FSETP.GE.AND P0, PT, R3, RZ, PT ;  /* 0x000000ff0300720b */ /* 0x000fc80003f06000 */
[----:B------:R-:W-:Y:S01]  /*1720*/  FSETP.GE.AND P0, PT, R0, RZ, P0 ;  /* 0x000000ff0000720b */ /* 0x000fe20000706000 */
[----:B------:R-:W-:-:S03]  /*1730*/  IMAD.MOV.U32 R0, RZ, RZ, 0x1 ;  /* 0x00000001ff007424 */ /* 0x000fc600078e00ff */
[----:B------:R-:W-:Y:S02]  /*1740*/  FSETP.GE.AND P0, PT, R8, RZ, P0 ;  /* 0x000000ff0800720b */ /* 0x000fe40000706000 */
[----:B------:R-:W-:-:S04]  /*1750*/  IADD3 R8, P1, PT, R9, R4, RZ ;  /* 0x0000000409087210 */ /* 0x000fc80007f3e0ff */
[----:B------:R-:W-:Y:S02]  /*1760*/  IADD3.X R9, PT, PT, RZ, R5, RZ, P1, !PT ;  /* 0x00000005ff097210 */ /* 0x000fe40000ffe4ff */
[----:B------:R-:W-:-:S05]  /*1770*/  ISETP.NE.AND P1, PT, R20, 0x1, PT ;  /* 0x000000011400780c */ /* 0x000fca0003f25270 */
[----:B------:R1:W-:Y:S01]  /*1780*/  @!P0 ST.E.U8 desc[UR36][R8.64], RZ ;  /* 0x000000ff08008985 */ /* 0x0003e2000c101124 */
[----:B------:R-:W-:-:S03]  /*1790*/  @P0 PRMT R15, RZ, 0x7610, R15 ;  /* 0x00007610ff0f0816 */ /* 0x000fc6000000000f */
[----:B------:R1:W-:Y:S04]  /*17a0*/  @P0 ST.E.U8 desc[UR36][R8.64], R0 ;  /* 0x0000000008000985 */ /* 0x0003e8000c101124 */
[----:B------:R-:W-:Y:S05]  /*17b0*/  @!P1 BRA `(.L_x_19) ;  /* 0x00000004008c9947 */ /* 0x000fea0003800000 */
[----:B-1----:R-:W-:Y:S01]  /*17c0*/  IADD3 R8, PT, PT, R6, 0x1, RZ ;  /* 0x0000000106087810 */ /* 0x002fe20007ffe0ff */
[----:B------:R-:W0:Y:S01]  /*17d0*/  MUFU.RCP R0, R19 ;  /* 0x0000001300007308 */ /* 0x000e220000001000 */
[----:B------:R-:W-:Y:S07]  /*17e0*/  BSSY.RECONVERGENT B3, `(.L_x_42) ;  /* 0x0000013000037945 */ /* 0x000fee0003800200 */
[----:B------:R-:W1:Y:S02]  /*17f0*/  I2F.F64 R8, R8 ;  /* 0x0000000800087312 */ /* 0x000e640000201c00 */
[----:B-1----:R-:W-:Y:S01]  /*1800*/  DADD R26, R8, 0.5 ;  /* 0x3fe00000081a7429 */ /* 0x002fe20000000000 */
[----:B0-----:R-:W-:Y:S01]  /*1810*/  FFMA R9, -R19, R0, 1 ;  /* 0x3f80000013097423 */ /* 0x001fe20000000100 */
[----:B------:R-:W-:-:S04]  /*1820*/  VIADD R8, R14, 0x1 ;  /* 0x000000010e087836 */ /* 0x000fc80000000000 */
[----:B------:R-:W0:Y:S01]  /*1830*/  F2F.F32.F64 R7, R26 ;  /* 0x0000001a00077310 */ /* 0x000e220000301000 */
[----:B------:R-:W-:Y:S01]  /*1840*/  FFMA R9, R0, R9, R0 ;  /* 0x0000000900097223 */ /* 0x000fe20000000000 */
        /* <DEDUP_REMOVED lines=12> */
.L_x_43:
[----:B------:R-:W-:Y:S05]  /*1910*/  BSYNC.RECONVERGENT B3 ;  /* 0x0000000000037941 */ /* 0x000fea0003800200 */
.L_x_42:
        /* <DEDUP_REMOVED lines=14> */
.L_x_45:
[----:B------:R-:W-:Y:S05]  /*1a00*/  BSYNC.RECONVERGENT B3 ;  /* 0x0000000000037941 */ /* 0x000fea0003800200 */
.L_x_44:
[----:B------:R-:W-:-:S04]  /*1a10*/  FADD R3, -R9, 1 ;  /* 0x3f80000009037421 */ /* 0x000fc80000000100 */
[----:B------:R-:W-:-:S05]  /*1a20*/  FADD R3, R3, -R0 ;  /* 0x8000000003037221 */ /* 0x000fca0000000000 */
[----:B------:R-:W-:-:S04]  /*1a30*/  FSETP.GE.AND P0, PT, R3, RZ, PT ;  /* 0x000000ff0300720b */ /* 0x000fc80003f06000 */
[----:B------:R-:W-:Y:S01]  /*1a40*/  FSETP.GE.AND P0, PT, R0, RZ, P0 ;  /* 0x000000ff0000720b */ /* 0x000fe20000706000 */
[----:B------:R-:W-:-:S03]  /*1a50*/  IMAD.MOV.U32 R0, RZ, RZ, 0x1 ;  /* 0x00000001ff007424 */ /* 0x000fc600078e00ff */
[----:B------:R-:W-:Y:S01]  /*1a60*/  FSETP.GE.AND P0, PT, R9, RZ, P0 ;  /* 0x000000ff0900720b */ /* 0x000fe20000706000 */
[----:B------:R-:W-:-:S05]  /*1a70*/  IMAD R9, R8, UR39, R21 ;  /* 0x0000002708097c24 */ /* 0x000fca000f8e0215 */
[----:B------:R-:W-:-:S04]  /*1a80*/  IADD3 R8, P1, PT, R9, R4, RZ ;  /* 0x0000000409087210 */ /* 0x000fc80007f3e0ff */
[----:B------:R-:W-:Y:S02]  /*1a90*/  IADD3.X R9, PT, PT, RZ, R5, RZ, P1, !PT ;  /* 0x00000005ff097210 */ /* 0x000fe40000ffe4ff */
[----:B------:R-:W-:Y:S02]  /*1aa0*/  ISETP.NE.AND P1, PT, R20, 0x2, PT ;  /* 0x000000021400780c */ /* 0x000fe40003f25270 */
[----:B------:R-:W-:Y:S01]  /*1ab0*/  @P0 PRMT R15, RZ, 0x7610, R15 ;  /* 0x00007610ff0f0816 */ /* 0x000fe2000000000f */
[----:B------:R2:W-:Y:S04]  /*1ac0*/  @!P0 ST.E.U8 desc[UR36][R8.64], RZ ;  /* 0x000000ff08008985 */ /* 0x0005e8000c101124 */
[----:B------:R2:W-:Y:S06]  /*1ad0*/  @P0 ST.E.U8 desc[UR36][R8.64], R0 ;  /* 0x0000000008000985 */ /* 0x0005ec000c101124 */
[----:B------:R-:W-:Y:S05]  /*1ae0*/  @!P1 BRA `(.L_x_19) ;  /* 0x0000000000c09947 */ /* 0x000fea0003800000 */
[----:B--2---:R-:W-:Y:S01]  /*1af0*/  IADD3 R0, PT, PT, R6, 0x2, RZ ;  /* 0x0000000206007810 */ /* 0x004fe20007ffe0ff */
[----:B------:R-:W0:Y:S01]  /*1b00*/  MUFU.RCP R26, R19 ;  /* 0x00000013001a7308 */ /* 0x000e220000001000 */
[----:B------:R-:W-:Y:S01]  /*1b10*/  BSSY.RECONVERGENT B3, `(.L_x_46) ;  /* 0x0000012000037945 */ /* 0x000fe20003800200 */
[----:B------:R-:W-:-:S06]  /*1b20*/  VIADD R14, R14, 0x2 ;  /* 0x000000020e0e7836 */ /* 0x000fcc0000000000 */
        /* <DEDUP_REMOVED lines=15> */
[----:B------:R-:W-:-:S07]  /*1c20*/  MOV R6, R0 ;  /* 0x0000000000067202 */ /* 0x000fce0000000f00 */
.L_x_47:
[----:B------:R-:W-:Y:S05]  /*1c30*/  BSYNC.RECONVERGENT B3 ;  /* 0x0000000000037941 */ /* 0x000fea0003800200 */
.L_x_46:
        /* <DEDUP_REMOVED lines=14> */
.L_x_49:
[----:B------:R-:W-:Y:S05]  /*1d20*/  BSYNC.RECONVERGENT B3 ;  /* 0x0000000000037941 */ /* 0x000fea0003800200 */
.L_x_48:
[----:B------:R-:W-:Y:S01]  /*1d30*/  FADD R3, -R6, 1 ;  /* 0x3f80000006037421 */ /* 0x000fe20000000100 */
[----:B------:R-:W-:-:S03]  /*1d40*/  IMAD R7, R14, UR39, R21 ;  /* 0x000000270e077c24 */ /* 0x000fc6000f8e0215 */
[----:B------:R-:W-:-:S05]  /*1d50*/  FADD R3, R3, -R0 ;  /* 0x8000000003037221 */ /* 0x000fca0000000000 */
[----:B------:R-:W-:Y:S01]  /*1d60*/  FSETP.GE.AND P0, PT, R3, RZ, PT ;  /* 0x000000ff0300720b */ /* 0x000fe20003f06000 */
[----:B------:R-:W-:-:S03]  /*1d70*/  HFMA2 R3, -RZ, RZ, 0, 5.9604644775390625e-08 ;  /* 0x00000001ff037431 */ /* 0x000fc600000001ff */
[----:B------:R-:W-:-:S04]  /*1d80*/  FSETP.GE.AND P0, PT, R0, RZ, P0 ;  /* 0x000000ff0000720b */ /* 0x000fc80000706000 */
[----:B------:R-:W-:Y:S02]  /*1d90*/  FSETP.GE.AND P0, PT, R6, RZ, P0 ;  /* 0x000000ff0600720b */ /* 0x000fe40000706000 */
[----:B------:R-:W-:-:S05]  /*1da0*/  IADD3 R6, P1, PT, R7, R4, RZ ;  /* 0x0000000407067210 */ /* 0x000fca0007f3e0ff */
[----:B------:R-:W-:-:S06]  /*1db0*/  IMAD.X R7, RZ, RZ, R5, P1 ;  /* 0x000000ffff077224 */ /* 0x000fcc00008e0605 */
[----:B------:R3:W-:Y:S01]  /*1dc0*/  @!P0 ST.E.U8 desc[UR36][R6.64], RZ ;  /* 0x000000ff06008985 */ /* 0x0007e2000c101124 */
[----:B------:R-:W-:-:S03]  /*1dd0*/  @P0 PRMT R15, RZ, 0x7610, R15 ;  /* 0x00007610ff0f0816 */ /* 0x000fc6000000000f */
[----:B------:R3:W-:Y:S04]  /*1de0*/  @P0 ST.E.U8 desc[UR36][R6.64], R3 ;  /* 0x0000000306000985 */ /* 0x0007e8000c101124 */
.L_x_19:
[----:B------:R-:W-:-:S04]  /*1df0*/  IADD3 R21, PT, PT, R21, 0x1, RZ ;  /* 0x0000000115157810 */ /* 0x000fc80007ffe0ff */
[----:B------:R-:W-:-:S13]  /*1e00*/  ISETP.NE.AND P0, PT, R21, UR39, PT ;  /* 0x0000002715007c0c */ /* 0x000fda000bf05270 */
[----:B------:R-:W-:Y:S05]  /*1e10*/  @P0 BRA `(.L_x_50) ;  /* 0xffffffe800180947 */ /* 0x000fea000383ffff */
[----:B------:R-:W-:Y:S05]  /*1e20*/  BSYNC.RECONVERGENT B0 ;  /* 0x0000000000007941 */ /* 0x000fea0003800200 */
.L_x_18:
[----:B------:R-:W-:-:S13]  /*1e30*/  LOP3.LUT P0, RZ, R15, 0xff, RZ, 0xc0, !PT ;  /* 0x000000ff0fff7812 */ /* 0x000fda000780c0ff */
[----:B------:R-:W-:Y:S05]  /*1e40*/  @!P0 BRA `(.L_x_51) ;  /* 0x0000000000148947 */ /* 0x000fea0003800000 */
.L_x_17:
[----:B012---:R-:W-:-:S04]  /*1e50*/  MOV R0, 0x158 ;  /* 0x0000015800007802 */ /* 0x007fc80000000f00 */
[----:B---3--:R0:W1:Y:S03]  /*1e60*/  LDC.64 R2, c[0x4][R0] ;  /* 0x0100000000027b82 */ /* 0x0080660000000a00 */
[----:B------:R-:W-:-:S07]  /*1e70*/  LEPC R20, `(.L_x_52) ;  /* 0x000000001014794e */ /* 0x000fce0000000000 */
[----:B01----:R-:W-:Y:S05]  /*1e80*/  CALL.ABS.NOINC R2 ;  /* 0x0000000002007343 */ /* 0x003fea0003c00000 */
.L_x_52:
[----:B------:R-:W-:Y:S05]  /*1e90*/  EXIT ;  /* 0x000000000000794d */ /* 0x000fea0003800000 */
.L_x_51:
[----:B---3--:R-:W3:Y:S01]  /*1ea0*/  LDC.64 R2, c[0x0][0x3a0] ;  /* 0x0000e800ff027b82 */ /* 0x008ee20000000a00 */
[----:B------:R-:W-:Y:S01]  /*1eb0*/  LEA R17, R18, R17, 0x6 ;  /* 0x0000001112117211 */ /* 0x000fe200078e30ff */
[----:B------:R-:W-:Y:S01]  /*1ec0*/  IMAD.U32 R6, RZ, RZ, UR39 ;  /* 0x00000027ff067e24 */ /* 0x000fe2000f8e00ff */
[----:B------:R-:W-:-:S03]  /*1ed0*/  MOV R7, UR40 ;  /* 0x0000002800077c02 */ /* 0x000fc60008000f00 */
[----:B---3--:R-:W-:-:S05]  /*1ee0*/  IMAD.WIDE.U32 R2, R17, 0x20, R2 ;  /* 0x0000002011027825 */ /* 0x008fca00078e0002 */
[----:B------:R-:W-:Y:S04]  /*1ef0*/  STG.E.64 desc[UR36][R2.64], R4 ;  /* 0x0000000402007986 */ /* 0x000fe8000c101b24 */
[----:B------:R-:W-:Y:S04]  /*1f00*/  STG.E.64 desc[UR36][R2.64+0x8], R22 ;  /* 0x0000081602007986 */ /* 0x000fe8000c101b24 */
[----:B------:R-:W-:Y:S04]  /*1f10*/  STG.E.64 desc[UR36][R2.64+0x10], R6 ;  /* 0x0000100602007986 */ /* 0x000fe8000c101b24 */
[----:B------:R-:W-:Y:S01]  /*1f20*/  STG.E desc[UR36][R2.64+0x18], R18 ;  /* 0x0000181202007986 */ /* 0x000fe2000c101924 */
[----:B------:R-:W-:Y:S05]  /*1f30*/  EXIT ;  /* 0x000000000000794d */ /* 0x000fea0003800000 */
        .weak           $__internal_0_$__cuda_sm3x_div_rn_noftz_f32_slowpath
        .type           $__internal_0_$__cuda_sm3x_div_rn_noftz_f32_slowpath,@function
        .size           $__internal_0_$__cuda_sm3x_div_rn_noftz_f32_slowpath,(.L_x_66 - $__internal_0_$__cuda_sm3x_div_rn_noftz_f32_slowpath)
$__internal_0_$__cuda_sm3x_div_rn_noftz_f32_slowpath:
[----:B------:R-:W-:Y:S01]  /*1f40*/  SHF.R.U32.HI R25, RZ, 0x17, R3 ;  /* 0x00000017ff197819 */ /* 0x000fe20000011603 */
[----:B------:R-:W-:Y:S01]  /*1f50*/  BSSY.RECONVERGENT B1, `(.L_x_53) ;  /* 0x0000062000017945 */ /* 0x000fe20003800200 */
[----:B------:R-:W-:Y:S02]  /*1f60*/  SHF.R.U32.HI R30, RZ, 0x17, R0 ;  /* 0x00000017ff1e7819 */ /* 0x000fe40000011600 */
[----:B------:R-:W-:Y:S02]  /*1f70*/  LOP3.LUT R25, R25, 0xff, RZ, 0xc0, !PT ;  /* 0x000000ff19197812 */ /* 0x000fe400078ec0ff */
[----:B------:R-:W-:Y:S02]  /*1f80*/  LOP3.LUT R30, R30, 0xff, RZ, 0xc0, !PT ;  /* 0x000000ff1e1e7812 */ /* 0x000fe400078ec0ff */
[----:B------:R-:W-:-:S03]  /*1f90*/  IADD3 R32, PT, PT, R25, -0x1, RZ ;  /* 0xffffffff19207810 */ /* 0x000fc60007ffe0ff */
[----:B------:R-:W-:Y:S01]  /*1fa0*/  VIADD R33, R30, 0xffffffff ;  /* 0xffffffff1e217836 */ /* 0x000fe20000000000 */
[----:B------:R-:W-:-:S04]  /*1fb0*/  ISETP.GT.U32.AND P0, PT, R32, 0xfd, PT ;  /* 0x000000fd2000780c */ /* 0x000fc80003f04070 */
[----:B------:R-:W-:-:S13]  /*1fc0*/  ISETP.GT.U32.OR P0, PT, R33, 0xfd, P0 ;  /* 0x000000fd2100780c */ /* 0x000fda0000704470 */
[----:B------:R-:W-:Y:S01]  /*1fd0*/  @!P0 MOV R27, RZ ;  /* 0x000000ff001b8202 */ /* 0x000fe20000000f00 */
[----:B------:R-:W-:Y:S06]  /*1fe0*/  @!P0 BRA `(.L_x_54) ;  /* 0x00000000005c8947 */ /* 0x000fec0003800000 */
[----:B------:R-:W-:Y:S02]  /*1ff0*/  FSETP.GTU.FTZ.AND P0, PT, |R0|, +INF , PT ;  /* 0x7f8000000000780b */ /* 0x000fe40003f1c200 */
[----:B------:R-:W-:-:S04]  /*2000*/  FSETP.GTU.FTZ.AND P1, PT, |R3|, +INF , PT ;  /* 0x7f8000000300780b */ /* 0x000fc80003f3c200 */
[----:B------:R-:W-:-:S13]  /*2010*/  PLOP3.LUT P0, PT, P0, P1, PT, 0xf8, 0x8f ;  /* 0x00000000008f781c */ /* 0x000fda0000703f70 */
[----:B------:R-:W-:Y:S05]  /*2020*/  @P0 BRA `(.L_x_55) ;  /* 0x00000004004c0947 */ /* 0x000fea0003800000 */
[----:B------:R-:W-:-:S13]  /*2030*/  LOP3.LUT P0, RZ, R3, 0x7fffffff, R0, 0xc8, !PT ;  /* 0x7fffffff03ff7812 */ /* 0x000fda000780c800 */
[----:B------:R-:W-:Y:S05]  /*2040*/  @!P0 BRA `(.L_x_56) ;  /* 0x00000004003c8947 */ /* 0x000fea0003800000 */
[C---:B------:R-:W-:Y:S02]  /*2050*/  FSETP.NEU.FTZ.AND P2, PT, |R0|.reuse, +INF , PT ;  /* 0x7f8000000000780b */ /* 0x040fe40003f5d200 */
[----:B------:R-:W-:Y:S02]  /*2060*/  FSETP.NEU.FTZ.AND P1, PT, |R3|, +INF , PT ;  /* 0x7f8000000300780b */ /* 0x000fe40003f3d200 */
[----:B------:R-:W-:-:S11]  /*2070*/  FSETP.NEU.FTZ.AND P0, PT, |R0|, +INF , PT ;  /* 0x7f8000000000780b */ /* 0x000fd60003f1d200 */
[----:B------:R-:W-:Y:S05]  /*2080*/  @!P1 BRA !P2, `(.L_x_56) ;  /* 0x00000004002c9947 */ /* 0x000fea0005000000 */
[----:B------:R-:W-:-:S04]  /*2090*/  LOP3.LUT P2, RZ, R0, 0x7fffffff, RZ, 0xc0, !PT ;  /* 0x7fffffff00ff7812 */ /* 0x000fc8000784c0ff */
[----:B------:R-:W-:-:S13]  /*20a0*/  PLOP3.LUT P1, PT, P1, P2, PT, 0x2f, 0xf2 ;  /* 0x0000000000f2781c */ /* 0x000fda0000f24577 */
[----:B------:R-:W-:Y:S05]  /*20b0*/  @P1 BRA `(.L_x_57) ;  /* 0x0000000400181947 */ /* 0x000fea0003800000 */
[----:B------:R-:W-:-:S04]  /*20c0*/  LOP3.LUT P1, RZ, R3, 0x7fffffff, RZ, 0xc0, !PT ;  /* 0x7fffffff03ff7812 */ /* 0x000fc8000782c0ff */
[----:B------:R-:W-:-:S13]  /*20d0*/  PLOP3.LUT P0, PT, P0, P1, PT, 0x2f, 0xf2 ;  /* 0x0000000000f2781c */ /* 0x000fda0000702577 */
[----:B------:R-:W-:Y:S05]  /*20e0*/  @P0 BRA `(.L_x_58) ;  /* 0x0000000400000947 */ /* 0x000fea0003800000 */
[----:B------:R-:W-:Y:S02]  /*20f0*/  ISETP.GE.AND P0, PT, R33, RZ, PT ;  /* 0x000000ff2100720c */ /* 0x000fe40003f06270 */
[----:B------:R-:W-:-:S11]  /*2100*/  ISETP.GE.AND P1, PT, R32, RZ, PT ;  /* 0x000000ff2000720c */ /* 0x000fd60003f26270 */
[----:B------:R-:W-:Y:S01]  /*2110*/  @P0 MOV R27, RZ ;  /* 0x000000ff001b0202 */ /* 0x000fe20000000f00 */
[----:B------:R-:W-:Y:S02]  /*2120*/  @!P0 IMAD.MOV.U32 R27, RZ, RZ, -0x40 ;  /* 0xffffffc0ff1b8424 */ /* 0x000fe400078e00ff */
[----:B------:R-:W-:Y:S01]  /*2130*/  @!P0 FFMA R0, R0, 1.84467440737095516160e+19, RZ ;  /* 0x5f80000000008823 */ /* 0x000fe200000000ff */
[----:B------:R-:W-:Y:S02]  /*2140*/  @!P1 FFMA R3, R3, 1.84467440737095516160e+19, RZ ;  /* 0x5f80000003039823 */ /* 0x000fe400000000ff */
[----:B------:R-:W-:-:S07]  /*2150*/  @!P1 IADD3 R27, PT, PT, R27, 0x40, RZ ;  /* 0x000000401b1b9810 */ /* 0x000fce0007ffe0ff */
.L_x_54:
[----:B------:R-:W-:Y:S01]  /*2160*/  LEA R32, R25, 0xc0800000, 0x17 ;  /* 0xc080000019207811 */ /* 0x000fe200078eb8ff */
[----:B------:R-:W-:Y:S01]  /*2170*/  VIADD R30, R30, 0xffffff81 ;  /* 0xffffff811e1e7836 */ /* 0x000fe20000000000 */
[----:B------:R-:W-:Y:S02]  /*2180*/  BSSY.RECONVERGENT B2, `(.L_x_59) ;  /* 0x0000035000027945 */ /* 0x000fe40003800200 */
[----:B------:R-:W-:Y:S01]  /*2190*/  IADD3 R35, PT, PT, -R32, R3, RZ ;  /* 0x0000000320237210 */ /* 0x000fe20007ffe1ff */
[C---:B------:R-:W-:Y:S01]  /*21a0*/  IMAD R0, R30.reuse, -0x800000, R0 ;  /* 0xff8000001e007824 */ /* 0x040fe200078e0200 */
[----:B------:R-:W-:Y:S02]  /*21b0*/  IADD3 R30, PT, PT, R30, 0x7f, -R25 ;  /* 0x0000007f1e1e7810 */ /* 0x000fe40007ffe819 */
[----:B------:R-:W0:Y:S01]  /*21c0*/  MUFU.RCP R32, R35 ;  /* 0x0000002300207308 */ /* 0x000e220000001000 */
[----:B------:R-:W-:Y:S01]  /*21d0*/  FADD.FTZ R3, -R35, -RZ ;  /* 0x800000ff23037221 */ /* 0x000fe20000010100 */
[----:B------:R-:W-:-:S03]  /*21e0*/  IADD3 R27, PT, PT, R30, R27, RZ ;  /* 0x0000001b1e1b7210 */ /* 0x000fc60007ffe0ff */
[----:B0-----:R-:W-:-:S04]  /*21f0*/  FFMA R33, R32, R3, 1 ;  /* 0x3f80000020217423 */ /* 0x001fc80000000003 */
[----:B------:R-:W-:-:S04]  /*2200*/  FFMA R33, R32, R33, R32 ;  /* 0x0000002120217223 */ /* 0x000fc80000000020 */
[----:B------:R-:W-:-:S04]  /*2210*/  FFMA R32, R0, R33, RZ ;  /* 0x0000002100207223 */ /* 0x000fc800000000ff */
[----:B------:R-:W-:-:S04]  /*2220*/  FFMA R34, R3, R32, R0 ;  /* 0x0000002003227223 */ /* 0x000fc80000000000 */
[----:B------:R-:W-:-:S04]  /*2230*/  FFMA R34, R33, R34, R32 ;  /* 0x0000002221227223 */ /* 0x000fc80000000020 */
[----:B------:R-:W-:-:S04]  /*2240*/  FFMA R3, R3, R34, R0 ;  /* 0x0000002203037223 */ /* 0x000fc80000000000 */
[----:B------:R-:W-:-:S05]  /*2250*/  FFMA R0, R33, R3, R34 ;  /* 0x0000000321007223 */ /* 0x000fca0000000022 */
[----:B------:R-:W-:-:S04]  /*2260*/  SHF.R.U32.HI R25, RZ, 0x17, R0 ;  /* 0x00000017ff197819 */ /* 0x000fc80000011600 */
[----:B------:R-:W-:-:S04]  /*2270*/  LOP3.LUT R30, R25, 0xff, RZ, 0xc0, !PT ;  /* 0x000000ff191e7812 */ /* 0x000fc800078ec0ff */
[----:B------:R-:W-:-:S05]  /*2280*/  IADD3 R25, PT, PT, R30, R27, RZ ;  /* 0x0000001b1e197210 */ /* 0x000fca0007ffe0ff */
[----:B------:R-:W-:-:S05]  /*2290*/  VIADD R30, R25, 0xffffffff ;  /* 0xffffffff191e7836 */ /* 0x000fca0000000000 */
[----:B------:R-:W-:-:S13]  /*22a0*/  ISETP.GE.U32.AND P0, PT, R30, 0xfe, PT ;  /* 0x000000fe1e00780c */ /* 0x000fda0003f06070 */
[----:B------:R-:W-:Y:S05]  /*22b0*/  @!P0 BRA `(.L_x_60) ;  /* 0x0000000000808947 */ /* 0x000fea0003800000 */
[----:B------:R-:W-:-:S13]  /*22c0*/  ISETP.GT.AND P0, PT, R25, 0xfe, PT ;  /* 0x000000fe1900780c */ /* 0x000fda0003f04270 */
[----:B------:R-:W-:Y:S05]  /*22d0*/  @P0 BRA `(.L_x_61) ;  /* 0x00000000006c0947 */ /* 0x000fea0003800000 */
[----:B------:R-:W-:-:S13]  /*22e0*/  ISETP.GE.AND P0, PT, R25, 0x1, PT ;  /* 0x000000011900780c */ /* 0x000fda0003f06270 */
[----:B------:R-:W-:Y:S05]  /*22f0*/  @P0 BRA `(.L_x_62) ;  /* 0x0000000000740947 */ /* 0x000fea0003800000 */
[----:B------:R-:W-:Y:S02]  /*2300*/  ISETP.GE.AND P0, PT, R25, -0x18, PT ;  /* 0xffffffe81900780c */ /* 0x000fe40003f06270 */
[----:B------:R-:W-:-:S11]  /*2310*/  LOP3.LUT R0, R0, 0x80000000, RZ, 0xc0, !PT ;  /* 0x8000000000007812 */ /* 0x000fd600078ec0ff */
[----:B------:R-:W-:Y:S05]  /*2320*/  @!P0 BRA `(.L_x_62) ;  /* 0x0000000000688947 */ /* 0x000fea0003800000 */
[CCC-:B------:R-:W-:Y:S01]  /*2330*/  FFMA.RZ R27, R33.reuse, R3.reuse, R34.reuse ;  /* 0x00000003211b7223 */ /* 0x1c0fe2000000c022 */
[CCC-:B------:R-:W-:Y:S01]  /*2340*/  FFMA.RP R30, R33.reuse, R3.reuse, R34.reuse ;  /* 0x00000003211e7223 */ /* 0x1c0fe20000008022 */
[----:B------:R-:W-:Y:S01]  /*2350*/  FFMA.RM R33, R33, R3, R34 ;  /* 0x0000000321217223 */ /* 0x000fe20000004022 */
[----:B------:R-:W-:Y:S02]  /*2360*/  IADD3 R3, PT, PT, R25, 0x20, RZ ;  /* 0x0000002019037810 */ /* 0x000fe40007ffe0ff */
[----:B------:R-:W-:Y:S02]  /*2370*/  LOP3.LUT R27, R27, 0x7fffff, RZ, 0xc0, !PT ;  /* 0x007fffff1b1b7812 */ /* 0x000fe400078ec0ff */
[----:B------:R-:W-:Y:S02]  /*2380*/  ISETP.NE.AND P2, PT, R25, RZ, PT ;  /* 0x000000ff1900720c */ /* 0x000fe40003f45270 */
[----:B------:R-:W-:Y:S02]  /*2390*/  LOP3.LUT R32, R27, 0x800000, RZ, 0xfc, !PT ;  /* 0x008000001b207812 */ /* 0x000fe400078efcff */
[----:B------:R-:W-:-:S02]  /*23a0*/  ISETP.NE.AND P1, PT, R25, RZ, PT ;  /* 0x000000ff1900720c */ /* 0x000fc40003f25270 */
[----:B------:R-:W-:Y:S02]  /*23b0*/  IADD3 R25, PT, PT, -R25, RZ, RZ ;  /* 0x000000ff19197210 */ /* 0x000fe40007ffe1ff */
[----:B------:R-:W-:Y:S02]  /*23c0*/  SHF.L.U32 R3, R32, R3, RZ ;  /* 0x0000000320037219 */ /* 0x000fe400000006ff */
[----:B------:R-:W-:Y:S02]  /*23d0*/  FSETP.NEU.FTZ.AND P0, PT, R30, R33, PT ;  /* 0x000000211e00720b */ /* 0x000fe40003f1d000 */
[----:B------:R-:W-:Y:S02]  /*23e0*/  SEL R25, R25, RZ, P2 ;  /* 0x000000ff19197207 */ /* 0x000fe40001000000 */
[----:B------:R-:W-:Y:S02]  /*23f0*/  ISETP.NE.AND P1, PT, R3, RZ, P1 ;  /* 0x000000ff0300720c */ /* 0x000fe40000f25270 */
[----:B------:R-:W-:-:S02]  /*2400*/  SHF.R.U32.HI R32, RZ, R25, R32 ;  /* 0x00000019ff207219 */ /* 0x000fc40000011620 */
[----:B------:R-:W-:Y:S02]  /*2410*/  PLOP3.LUT P0, PT, P0, P1, PT, 0xf8, 0x8f ;  /* 0x00000000008f781c */ /* 0x000fe40000703f70 */
[----:B------:R-:W-:Y:S02]  /*2420*/  SHF.R.U32.HI R3, RZ, 0x1, R32 ;  /* 0x00000001ff037819 */ /* 0x000fe40000011620 */
[----:B------:R-:W-:-:S04]  /*2430*/  SEL R30, RZ, 0x1, !P0 ;  /* 0x00000001ff1e7807 */ /* 0x000fc80004000000 */
[----:B------:R-:W-:-:S04]  /*2440*/  LOP3.LUT R25, R30, 0x1, R3, 0xf8, !PT ;  /* 0x000000011e197812 */ /* 0x000fc800078ef803 */
[----:B------:R-:W-:-:S05]  /*2450*/  LOP3.LUT R32, R25, R32, RZ, 0xc0, !PT ;  /* 0x0000002019207212 */ /* 0x000fca00078ec0ff */
[----:B------:R-:W-:-:S05]  /*2460*/  IMAD.IADD R3, R3, 0x1, R32 ;  /* 0x0000000103037824 */ /* 0x000fca00078e0220 */
[----:B------:R-:W-:Y:S01]  /*2470*/  LOP3.LUT R0, R3, R0, RZ, 0xfc, !PT ;  /* 0x0000000003007212 */ /* 0x000fe200078efcff */
[----:B------:R-:W-:Y:S06]  /*2480*/  BRA `(.L_x_62) ;  /* 0x0000000000107947 */ /* 0x000fec0003800000 */
.L_x_61:
[----:B------:R-:W-:-:S04]  /*2490*/  LOP3.LUT R0, R0, 0x80000000, RZ, 0xc0, !PT ;  /* 0x8000000000007812 */ /* 0x000fc800078ec0ff */
[----:B------:R-:W-:Y:S01]  /*24a0*/  LOP3.LUT R0, R0, 0x7f800000, RZ, 0xfc, !PT ;  /* 0x7f80000000007812 */ /* 0x000fe200078efcff */
[----:B------:R-:W-:Y:S06]  /*24b0*/  BRA `(.L_x_62) ;  /* 0x0000000000047947 */ /* 0x000fec0003800000 */
.L_x_60:
[----:B------:R-:W-:-:S07]  /*24c0*/  LEA R0, R27, R0, 0x17 ;  /* 0x000000001b007211 */ /* 0x000fce00078eb8ff */
.L_x_62:
[----:B------:R-:W-:Y:S05]  /*24d0*/  BSYNC.RECONVERGENT B2 ;  /* 0x0000000000027941 */ /* 0x000fea0003800200 */
.L_x_59:
[----:B------:R-:W-:Y:S05]  /*24e0*/  BRA `(.L_x_63) ;  /* 0x0000000000207947 */ /* 0x000fea0003800000 */
.L_x_58:
[----:B------:R-:W-:-:S04]  /*24f0*/  LOP3.LUT R0, R3, 0x80000000, R0, 0x48, !PT ;  /* 0x8000000003007812 */ /* 0x000fc800078e4800 */
[----:B------:R-:W-:Y:S01]  /*2500*/  LOP3.LUT R0, R0, 0x7f800000, RZ, 0xfc, !PT ;  /* 0x7f80000000007812 */ /* 0x000fe200078efcff */
[----:B------:R-:W-:Y:S06]  /*2510*/  BRA `(.L_x_63) ;  /* 0x0000000000147947 */ /* 0x000fec0003800000 */
.L_x_57:
[----:B------:R-:W-:Y:S01]  /*2520*/  LOP3.LUT R0, R3, 0x80000000, R0, 0x48, !PT ;  /* 0x8000000003007812 */ /* 0x000fe200078e4800 */
[----:B------:R-:W-:Y:S06]  /*2530*/  BRA `(.L_x_63) ;  /* 0x00000000000c7947 */ /* 0x000fec0003800000 */
.L_x_56:
[----:B------:R-:W0:Y:S01]  /*2540*/  MUFU.RSQ R0, -QNAN ;  /* 0xffc0000000007908 */ /* 0x000e220000001400 */
[----:B------:R-:W-:Y:S05]  /*2550*/  BRA `(.L_x_63) ;  /* 0x0000000000047947 */ /* 0x000fea0003800000 */
.L_x_55:
[----:B------:R-:W-:-:S07]  /*2560*/  FADD.FTZ R0, R0, R3 ;  /* 0x0000000300007221 */ /* 0x000fce0000010000 */
.L_x_63:
[----:B------:R-:W-:Y:S05]  /*2570*/  BSYNC.RECONVERGENT B1 ;  /* 0x0000000000017941 */ /* 0x000fea0003800200 */
.L_x_53:
[----:B------:R-:W-:-:S04]  /*2580*/  HFMA2 R27, -RZ, RZ, 0, 0 ;  /* 0x00000000ff1b7431 */ /* 0x000fc800000001ff */
[----:B0-----:R-:W-:Y:S05]  /*2590*/  RET.REL.NODEC R26 `(_Z17rasterizeTrianglePiS_P6float3P4int3P8fragment) ;  /* 0xffffffd81a987950 */ /* 0x001fea0003c3ffff */
.L_x_64:
        /* <DEDUP_REMOVED lines=14> */
.L_x_66:


//--------------------- .text._Z12vertexShaderPiS_P6float3 --------------------------
	.section	.text._Z12vertexShaderPiS_P6float3,"ax",@progbits
	.align	128
        .global         _Z12vertexShaderPiS_P6float3
        .type           _Z12vertexShaderPiS_P6float3,@function
        .size           _Z12vertexShaderPiS_P6float3,(.L_x_70 - _Z12vertexShaderPiS_P6float3)
        .other          _Z12vertexShaderPiS_P6float3,@"STO_CUDA_ENTRY STV_DEFAULT"
_Z12vertexShaderPiS_P6float3:
.text._Z12vertexShaderPiS_P6float3:
[----:B------:R-:W-:Y:S01]  /*0000*/  LDC R1, c[0x0][0x37c] ;  /* 0x0000df00ff017b82 */ /* 0x000fe20000000800 */
[----:B------:R-:W-:Y:S05]  /*0010*/  EXIT ;  /* 0x000000000000794d */ /* 0x000fea0003800000 */
.L_x_65:
        /* <DEDUP_REMOVED lines=14> */
.L_x_70:


//--------------------- .nv.shared.reserved.0     --------------------------
	.section	.nv.shared.reserved.0,"aw",@nobits
	.weak		__nv_reservedSMEM_offset_0_alias
	.size		__nv_reservedSMEM_offset_0_alias, 0, 64
	.other		__nv_reservedSMEM_offset_0_alias,@"STO_CUDA_RESERVED_SHARED STV_DEFAULT"
__nv_reservedSMEM_offset_0_alias:
	.zero		0
	.zero		64


//--------------------- .nv.global                --------------------------
	.section	.nv.global,"aw",@nobits
.nv.global:
	.type		_ZN34_INTERNAL_87f85a8c_4_k_cu_eb628db56thrust24THRUST_300001_SM_1000_NS3seqE,@object
	.size		_ZN34_INTERNAL_87f85a8c_4_k_cu_eb628db56thrust24THRUST_300001_SM_1000_NS3seqE,(_ZN34_INTERNAL_87f85a8c_4_k_cu_eb628db54cuda3std3__48in_placeE - _ZN34_INTERNAL_87f85a8c_4_k_cu_eb628db56thrust24THRUST_300001_SM_1000_NS3seqE)
_ZN34_INTERNAL_87f85a8c_4_k_cu_eb628db56thrust24THRUST_300001_SM_1000_NS3seqE:
	.zero		1
	.type		_ZN34_INTERNAL_87f85a8c_4_k_cu_eb628db54cuda3std3__48in_placeE,@object
	.size		_ZN34_INTERNAL_87f85a8c_4_k_cu_eb628db54cuda3std3__48in_placeE,(_ZN34_INTERNAL_87f85a8c_4_k_cu_eb628db54cuda3std6ranges3__45__cpo4sizeE - _ZN34_INTERNAL_87f85a8c_4_k_cu_eb628db54cuda3std3__48in_placeE)
_ZN34_INTERNAL_87f85a8c_4_k_cu_eb628db54cuda3std3__48in_placeE:
	.zero		1
	.type		_ZN34_INTERNAL_87f85a8c_4_k_cu_eb628db54cuda3std6ranges3__45__cpo4sizeE,@object
	.size		_ZN34_INTERNAL_87f85a8c_4_k_cu_eb628db54cuda3std6ranges3__45__cpo4sizeE,(_ZN34_INTERNAL_87f85a8c_4_k_cu_eb628db56thrust24THRUST_300001_SM_1000_NS12placeholders2_3E - _ZN34_INTERNAL_87f85a8c_4_k_cu_eb628db54cuda3std6ranges3__45__cpo4sizeE)
_ZN34_INTERNAL_87f85a8c_4_k_cu_eb628db54cuda3std6ranges3__45__cpo4sizeE:
	.zero		1
	.type		_ZN34_INTERNAL_87f85a8c_4_k_cu_eb628db56thrust24THRUST_300001_SM_1000_NS12placeholders2_3E,@object
	.size		_ZN34_INTERNAL_87f85a8c_4_k_cu_eb628db56thrust24THRUST_300001_SM_1000_NS12placeholders2_3E,(_ZN34_INTERNAL_87f85a8c_4_k_cu_eb628db54cuda3std3__45__cpo6cbeginE - _ZN34_INTERNAL_87f85a8c_4_k_cu_eb628db56thrust24THRUST_300001_SM_1000_NS12placeholders2_3E)
_ZN34_INTERNAL_87f85a8c_4_k_cu_eb628db56thrust24THRUST_300001_SM_1000_NS12placeholders2_3E:
	.zero		1
	.type		_ZN34_INTERNAL_87f85a8c_4_k_cu_eb628db54cuda3std3__45__cpo6cbeginE,@object
	.size		_ZN34_INTERNAL_87f85a8c_4_k_cu_eb628db54cuda3std3__45__cpo6cbeginE,(_ZN34_INTERNAL_87f85a8c_4_k_cu_eb628db54cuda3std6ranges3__45__cpo6cbeginE - _ZN34_INTERNAL_87f85a8c_4_k_cu_eb628db54cuda3std3__45__cpo6cbeginE)
_ZN34_INTERNAL_87f85a8c_4_k_cu_eb628db54cuda3std3__45__cpo6cbeginE:
	.zero		1
	.type		_ZN34_INTERNAL_87f85a8c_4_k_cu_eb628db54cuda3std6ranges3__45__cpo6cbeginE,@object
	.size		_ZN34_INTERNAL_87f85a8c_4_k_cu_eb628db54cuda3std6ranges3__45__cpo6cbeginE,(_ZN34_INTERNAL_87f85a8c_4_k_cu_eb628db56thrust24THRUST_300001_SM_1000_NS12placeholders2_7E - _ZN34_INTERNAL_87f85a8c_4_k_cu_eb628db54cuda3std6ranges3__45__cpo6cbeginE)
_ZN34_INTERNAL_87f85a8c_4_k_cu_eb628db54cuda3std6ranges3__45__cpo6cbeginE:
	.zero		1
	.type		_ZN34_INTERNAL_87f85a8c_4_k_cu_eb628db56thrust24THRUST_300001_SM_1000_NS12placeholders2_7E,@object
	.size		_ZN34_INTERNAL_87f85a8c_4_k_cu_eb628db56thrust24THRUST_300001_SM_1000_NS12placeholders2_7E,(_ZN34_INTERNAL_87f85a8c_4_k_cu_eb628db54cuda3std3__45__cpo7crbeginE - _ZN34_INTERNAL_87f85a8c_4_k_cu_eb628db56thrust24THRUST_300001_SM_1000_NS12placeholders2_7E)
_ZN34_INTERNAL_87f85a8c_4_k_cu_eb628db56thrust24THRUST_300001_SM_1000_NS12placeholders2_7E:
	.zero		1
	.type		_ZN34_INTERNAL_87f85a8c_4_k_cu_eb628db54cuda3std3__45__cpo7crbeginE,@object
	.size		_ZN34_INTERNAL_87f85a8c_4_k_cu_eb628db54cuda3std3__45__cpo7crbeginE,(_ZN34_INTERNAL_87f85a8c_4_k_cu_eb628db54cuda3std6ranges3__45__cpo4nextE - _ZN34_INTERNAL_87f85a8c_4_k_cu_eb628db54cuda3std3__45__cpo7crbeginE)
_ZN34_INTERNAL_87f85a8c_4_k_cu_eb628db54cuda3std3__45__cpo7crbeginE:
	.zero		1
	.type		_ZN34_INTERNAL_87f85a8c_4_k_cu_eb628db54cuda3std6ranges3__45__cpo4nextE,@object
	.size		_ZN34_INTERNAL_87f85a8c_4_k_cu_eb628db54cuda3std6ranges3__45__cpo4nextE,(_ZN34_INTERNAL_87f85a8c_4_k_cu_eb628db54cuda3std6ranges3__45__cpo4swapE - _ZN34_INTERNAL_87f85a8c_4_k_cu_eb628db54cuda3std6ranges3__45__cpo4nextE)
_ZN34_INTERNAL_87f85a8c_4_k_cu_eb628db54cuda3std6ranges3__45__cpo4nextE:
	.zero		1
	.type		_ZN34_INTERNAL_87f85a8c_4_k_cu_eb628db54cuda3std6ranges3__45__cpo4swapE,@object
	.size		_ZN34_INTERNAL_87f85a8c_4_k_cu_eb628db54cuda3std6ranges3__45__cpo4swapE,(_ZN34_INTERNAL_87f85a8c_4_k_cu_eb628db56thrust24THRUST_300001_SM_1000_NS8cuda_cub10par_nosyncE - _ZN34_INTERNAL_87f85a8c_4_k_cu_eb628db54cuda3std6ranges3__45__cpo4swapE)
_ZN34_INTERNAL_87f85a8c_4_k_cu_eb628db54cuda3std6ranges3__45__cpo4swapE:
	.zero		1
	.type		_ZN34_INTERNAL_87f85a8c_4_k_cu_eb628db56thrust24THRUST_300001_SM_1000_NS8cuda_cub10par_nosyncE,@object
	.size		_ZN34_INTERNAL_87f85a8c_4_k_cu_eb628db56thrust24THRUST_300001_SM_1000_NS8cuda_cub10par_nosyncE,(_ZN34_INTERNAL_87f85a8c_4_k_cu_eb628db56thrust24THRUST_300001_SM_1000_NS12placeholders2_9E - _ZN34_INTERNAL_87f85a8c_4_k_cu_eb628db56thrust24THRUST_300001_SM_1000_NS8cuda_cub10par_nosyncE)
_ZN34_INTERNAL_87f85a8c_4_k_cu_eb628db56thrust24THRUST_300001_SM_1000_NS8cuda_cub10par_nosyncE:
	.zero		1
	.type		_ZN34_INTERNAL_87f85a8c_4_k_cu_eb628db56thrust24THRUST_300001_SM_1000_NS12placeholders2_9E,@object
	.size		_ZN34_INTERNAL_87f85a8c_4_k_cu_eb628db56thrust24THRUST_300001_SM_1000_NS12placeholders2_9E,(_ZN34_INTERNAL_87f85a8c_4_k_cu_eb628db54cuda3std3__436_GLOBAL__N__87f85a8c_4_k_cu_eb628db56ignoreE - _ZN34_INTERNAL_87f85a8c_4_k_cu_eb628db56thrust24THRUST_300001_SM_1000_NS12placeholders2_9E)
_ZN34_INTERNAL_87f85a8c_4_k_cu_eb628db56thrust24THRUST_300001_SM_1000_NS12placeholders2_9E:
	.zero		1
	.type		_ZN34_INTERNAL_87f85a8c_4_k_cu_eb628db54cuda3std3__436_GLOBAL__N__87f85a8c_4_k_cu_eb628db56ignoreE,@object
	.size		_ZN34_INTERNAL_87f85a8c_4_k_cu_eb628db54cuda3std3__436_GLOBAL__N__87f85a8c_4_k_cu_eb628db56ignoreE,(_ZN34_INTERNAL_87f85a8c_4_k_cu_eb628db54cuda3std6ranges3__45__cpo4dataE - _ZN34_INTERNAL_87f85a8c_4_k_cu_eb628db54cuda3std3__436_GLOBAL__N__87f85a8c_4_k_cu_eb628db56ignoreE)
_ZN34_INTERNAL_87f85a8c_4_k_cu_eb628db54cuda3std3__436_GLOBAL__N__87f85a8c_4_k_cu_eb628db56ignoreE:
	.zero		1
	.type		_ZN34_INTERNAL_87f85a8c_4_k_cu_eb628db54cuda3std6ranges3__45__cpo4dataE,@object
	.size		_ZN34_INTERNAL_87f85a8c_4_k_cu_eb628db54cuda3std6ranges3__45__cpo4dataE,(_ZN34_INTERNAL_87f85a8c_4_k_cu_eb628db56thrust24THRUST_300001_SM_1000_NS12placeholders2_1E - _ZN34_INTERNAL_87f85a8c_4_k_cu_eb628db54cuda3std6ranges3__45__cpo4dataE)
_ZN34_INTERNAL_87f85a8c_4_k_cu_eb628db54cuda3std6ranges3__45__cpo4dataE:
	.zero		1
	.type		_ZN34_INTERNAL_87f85a8c_4_k_cu_eb628db56thrust24THRUST_300001_SM_1000_NS12placeholders2_1E,@object
	.size		_ZN34_INTERNAL_87f85a8c_4_k_cu_eb628db56thrust24THRUST_300001_SM_1000_NS12placeholders2_1E,(_ZN34_INTERNAL_87f85a8c_4_k_cu_eb628db54cuda3std3__45__cpo5beginE - _ZN34_INTERNAL_87f85a8c_4_k_cu_eb628db56thrust24THRUST_300001_SM_1000_NS12placeholders2_1E)
_ZN34_INTERNAL_87f85a8c_4_k_cu_eb628db56thrust24THRUST_300001_SM_1000_NS12placeholders2_1E:
	.zero		1
	.type		_ZN34_INTERNAL_87f85a8c_4_k_cu_eb628db54cuda3std3__45__cpo5beginE,@object
	.size		_ZN34_INTERNAL_87f85a8c_4_k_cu_eb628db54cuda3std3__45__cpo5beginE,(_ZN34_INTERNAL_87f85a8c_4_k_cu_eb628db54cuda3std6ranges3__45__cpo5beginE - _ZN34_INTERNAL_87f85a8c_4_k_cu_eb628db54cuda3std3__45__cpo5beginE)
_ZN34_INTERNAL_87f85a8c_4_k_cu_eb628db54cuda3std3__45__cpo5beginE:
	.zero		1
	.type		_ZN34_INTERNAL_87f85a8c_4_k_cu_eb628db54cuda3std6ranges3__45__cpo5beginE,@object
	.size		_ZN34_INTERNAL_87f85a8c_4_k_cu_eb628db54cuda3std6ranges3__45__cpo5beginE,(_ZN34_INTERNAL_87f85a8c_4_k_cu_eb628db56thrust24THRUST_300001_SM_1000_NS12placeholders2_5E - _ZN34_INTERNAL_87f85a8c_4_k_cu_eb628db54cuda3std6ranges3__45__cpo5beginE)
_ZN34_INTERNAL_87f85a8c_4_k_cu_eb628db54cuda3std6ranges3__45__cpo5beginE:
	.zero		1
	.type		_ZN34_INTERNAL_87f85a8c_4_k_cu_eb628db56thrust24THRUST_300001_SM_1000_NS12placeholders2_5E,@object
	.size		_ZN34_INTERNAL_87f85a8c_4_k_cu_eb628db56thrust24THRUST_300001_SM_1000_NS12placeholders2_5E,(_ZN34_INTERNAL_87f85a8c_4_k_cu_eb628db54cuda3std3__45__cpo6rbeginE - _ZN34_INTERNAL_87f85a8c_4_k_cu_eb628db56thrust24THRUST_300001_SM_1000_NS12placeholders2_5E)
_ZN34_INTERNAL_87f85a8c_4_k_cu_eb628db56thrust24THRUST_300001_SM_1000_NS12placeholders2_5E:
	.zero		1
	.type		_ZN34_INTERNAL_87f85a8c_4_k_cu_eb628db54cuda3std3__45__cpo6rbeginE,@object
	.size		_ZN34_INTERNAL_87f85a8c_4_k_cu_eb628db54cuda3std3__45__cpo6rbeginE,(_ZN34_INTERNAL_87f85a8c_4_k_cu_eb628db54cuda3std6ranges3__45__cpo7advanceE - _ZN34_INTERNAL_87f85a8c_4_k_cu_eb628db54cuda3std3__45__cpo6rbeginE)
_ZN34_INTERNAL_87f85a8c_4_k_cu_eb628db54cuda3std3__45__cpo6rbeginE:
	.zero		1
	.type		_ZN34_INTERNAL_87f85a8c_4_k_cu_eb628db54cuda3std6ranges3__45__cpo7advanceE,@object
	.size		_ZN34_INTERNAL_87f85a8c_4_k_cu_eb628db54cuda3std6ranges3__45__cpo7advanceE,(_ZN34_INTERNAL_87f85a8c_4_k_cu_eb628db54cuda3std3__47nulloptE - _ZN34_INTERNAL_87f85a8c_4_k_cu_eb628db54cuda3std6ranges3__45__cpo7advanceE)
_ZN34_INTERNAL_87f85a8c_4_k_cu_eb628db54cuda3std6ranges3__45__cpo7advanceE:
	.zero		1
	.type		_ZN34_INTERNAL_87f85a8c_4_k_cu_eb628db54cuda3std3__47nulloptE,@object
	.size		_ZN34_INTERNAL_87f85a8c_4_k_cu_eb628db54cuda3std3__47nulloptE,(_ZN34_INTERNAL_87f85a8c_4_k_cu_eb628db54cuda3std6ranges3__45__cpo8distanceE - _ZN34_INTERNAL_87f85a8c_4_k_cu_eb628db54cuda3std3__47nulloptE)
_ZN34_INTERNAL_87f85a8c_4_k_cu_eb628db54cuda3std3__47nulloptE:
	.zero		1
	.type		_ZN34_INTERNAL_87f85a8c_4_k_cu_eb628db54cuda3std6ranges3__45__cpo8distanceE,@object
	.size		_ZN34_INTERNAL_87f85a8c_4_k_cu_eb628db54cuda3std6ranges3__45__cpo8distanceE,(_ZN34_INTERNAL_87f85a8c_4_k_cu_eb628db56thrust24THRUST_300001_SM_1000_NS12placeholders3_10E - _ZN34_INTERNAL_87f85a8c_4_k_cu_eb628db54cuda3std6ranges3__45__cpo8distanceE)
_ZN34_INTERNAL_87f85a8c_4_k_cu_eb628db54cuda3std6ranges3__45__cpo8distanceE:
	.zero		1
	.type		_ZN34_INTERNAL_87f85a8c_4_k_cu_eb628db56thrust24THRUST_300001_SM_1000_NS12placeholders3_10E,@object
	.size		_ZN34_INTERNAL_87f85a8c_4_k_cu_eb628db56thrust24THRUST_300001_SM_1000_NS12placeholders3_10E,(_ZN34_INTERNAL_87f85a8c_4_k_cu_eb628db54cuda3std3__419piecewise_constructE - _ZN34_INTERNAL_87f85a8c_4_k_cu_eb628db56thrust24THRUST_300001_SM_1000_NS12placeholders3_10E)
_ZN34_INTERNAL_87f85a8c_4_k_cu_eb628db56thrust24THRUST_300001_SM_1000_NS12placeholders3_10E:
	.zero		1
	.type		_ZN34_INTERNAL_87f85a8c_4_k_cu_eb628db54cuda3std3__419piecewise_constructE,@object
	.size		_ZN34_INTERNAL_87f85a8c_4_k_cu_eb628db54cuda3std3__419piecewise_constructE,(_ZN34_INTERNAL_87f85a8c_4_k_cu_eb628db54cuda3std6ranges3__45__cpo5cdataE - _ZN34_INTERNAL_87f85a8c_4_k_cu_eb628db54cuda3std3__419piecewise_constructE)
_ZN34_INTERNAL_87f85a8c_4_k_cu_eb628db54cuda3std3__419piecewise_constructE:
	.zero		1
	.type		_ZN34_INTERNAL_87f85a8c_4_k_cu_eb628db54cuda3std6ranges3__45__cpo5cdataE,@object
	.size		_ZN34_INTERNAL_87f85a8c_4_k_cu_eb628db54cuda3std6ranges3__45__cpo5cdataE,(_ZN34_INTERNAL_87f85a8c_4_k_cu_eb628db56thrust24THRUST_300001_SM_1000_NS12placeholders2_2E - _ZN34_INTERNAL_87f85a8c_4_k_cu_eb628db54cuda3std6ranges3__45__cpo5cdataE)
_ZN34_INTERNAL_87f85a8c_4_k_cu_eb628db54cuda3std6ranges3__45__cpo5cdataE:
	.zero		1
	.type		_ZN34_INTERNAL_87f85a8c_4_k_cu_eb628db56thrust24THRUST_300001_SM_1000_NS12placeholders2_2E,@object
	.size		_ZN34_INTERNAL_87f85a8c_4_k_cu_eb628db56thrust24THRUST_300001_SM_1000_NS12placeholders2_2E,(_ZN34_INTERNAL_87f85a8c_4_k_cu_eb628db54cuda3std3__45__cpo3endE - _ZN34_INTERNAL_87f85a8c_4_k_cu_eb628db56thrust24THRUST_300001_SM_1000_NS12placeholders2_2E)
_ZN34_INTERNAL_87f85a8c_4_k_cu_eb628db56thrust24THRUST_300001_SM_1000_NS12placeholders2_2E:
	.zero		1
	.type		_ZN34_INTERNAL_87f85a8c_4_k_cu_eb628db54cuda3std3__45__cpo3endE,@object
	.size		_ZN34_INTERNAL_87f85a8c_4_k_cu_eb628db54cuda3std3__45__cpo3endE,(_ZN34_INTERNAL_87f85a8c_4_k_cu_eb628db54cuda3std6ranges3__45__cpo3endE - _ZN34_INTERNAL_87f85a8c_4_k_cu_eb628db54cuda3std3__45__cpo3endE)
_ZN34_INTERNAL_87f85a8c_4_k_cu_eb628db54cuda3std3__45__cpo3endE:
	.zero		1
	.type		_ZN34_INTERNAL_87f85a8c_4_k_cu_eb628db54cuda3std6ranges3__45__cpo3endE,@object
	.size		_ZN34_INTERNAL_87f85a8c_4_k_cu_eb628db54cuda3std6ranges3__45__cpo3endE,(_ZN34_INTERNAL_87f85a8c_4_k_cu_eb628db56thrust24THRUST_300001_SM_1000_NS12placeholders2_6E - _ZN34_INTERNAL_87f85a8c_4_k_cu_eb628db54cuda3std6ranges3__45__cpo3endE)
_ZN34_INTERNAL_87f85a8c_4_k_cu_eb628db54cuda3std6ranges3__45__cpo3endE:
	.zero		1
	.type		_ZN34_INTERNAL_87f85a8c_4_k_cu_eb628db56thrust24THRUST_300001_SM_1000_NS12placeholders2_6E,@object
	.size		_ZN34_INTERNAL_87f85a8c_4_k_cu_eb628db56thrust24THRUST_300001_SM_1000_NS12placeholders2_6E,(_ZN34_INTERNAL_87f85a8c_4_k_cu_eb628db54cuda3std3__45__cpo4rendE - _ZN34_INTERNAL_87f85a8c_4_k_cu_eb628db56thrust24THRUST_300001_SM_1000_NS12placeholders2_6E)
_ZN34_INTERNAL_87f85a8c_4_k_cu_eb628db56thrust24THRUST_300001_SM_1000_NS12placeholders2_6E:
	.zero		1
	.type		_ZN34_INTERNAL_87f85a8c_4_k_cu_eb628db54cuda3std3__45__cpo4rendE,@object
	.size		_ZN34_INTERNAL_87f85a8c_4_k_cu_eb628db54cuda3std3__45__cpo4rendE,(_ZN34_INTERNAL_87f85a8c_4_k_cu_eb628db54cuda3std6ranges3__45__cpo9iter_swapE - _ZN34_INTERNAL_87f85a8c_4_k_cu_eb628db54cuda3std3__45__cpo4rendE)
_ZN34_INTERNAL_87f85a8c_4_k_cu_eb628db54cuda3std3__45__cpo4rendE:
	.zero		1
	.type		_ZN34_INTERNAL_87f85a8c_4_k_cu_eb628db54cuda3std6ranges3__45__cpo9iter_swapE,@object
	.size		_ZN34_INTERNAL_87f85a8c_4_k_cu_eb628db54cuda3std6ranges3__45__cpo9iter_swapE,(_ZN34_INTERNAL_87f85a8c_4_k_cu_eb628db54cuda3std3__48unexpectE - _ZN34_INTERNAL_87f85a8c_4_k_cu_eb628db54cuda3std6ranges3__45__cpo9iter_swapE)
_ZN34_INTERNAL_87f85a8c_4_k_cu_eb628db54cuda3std6ranges3__45__cpo9iter_swapE:
	.zero		1
	.type		_ZN34_INTERNAL_87f85a8c_4_k_cu_eb628db54cuda3std3__48unexpectE,@object
	.size		_ZN34_INTERNAL_87f85a8c_4_k_cu_eb628db54cuda3std3__48unexpectE,(_ZN34_INTERNAL_87f85a8c_4_k_cu_eb628db56thrust24THRUST_300001_SM_1000_NS8cuda_cub3parE - _ZN34_INTERNAL_87f85a8c_4_k_cu_eb628db54cuda3std3__48unexpectE)
_ZN34_INTERNAL_87f85a8c_4_k_cu_eb628db54cuda3std3__48unexpectE:
	.zero		1
	.type		_ZN34_INTERNAL_87f85a8c_4_k_cu_eb628db56thrust24THRUST_300001_SM_1000_NS8cuda_cub3parE,@object
	.size		_ZN34_INTERNAL_87f85a8c_4_k_cu_eb628db56thrust24THRUST_300001_SM_1000_NS8cuda_cub3parE,(_ZN34_INTERNAL_87f85a8c_4_k_cu_eb628db56thrust24THRUST_300001_SM_1000_NS12placeholders2_4E - _ZN34_INTERNAL_87f85a8c_4_k_cu_eb628db56thrust24THRUST_300001_SM_1000_NS8cuda_cub3parE)
_ZN34_INTERNAL_87f85a8c_4_k_cu_eb628db56thrust24THRUST_300001_SM_1000_NS8cuda_cub3parE:
	.zero		1
	.type		_ZN34_INTERNAL_87f85a8c_4_k_cu_eb628db56thrust24THRUST_300001_SM_1000_NS12placeholders2_4E,@object
	.size		_ZN34_INTERNAL_87f85a8c_4_k_cu_eb628db56thrust24THRUST_300001_SM_1000_NS12placeholders2_4E,(_ZN34_INTERNAL_87f85a8c_4_k_cu_eb628db54cuda3std3__45__cpo4cendE - _ZN34_INTERNAL_87f85a8c_4_k_cu_eb628db56thrust24THRUST_300001_SM_1000_NS12placeholders2_4E)
_ZN34_INTERNAL_87f85a8c_4_k_cu_eb628db56thrust24THRUST_300001_SM_1000_NS12placeholders2_4E:
	.zero		1
	.type		_ZN34_INTERNAL_87f85a8c_4_k_cu_eb628db54cuda3std3__45__cpo4cendE,@object
	.size		_ZN34_INTERNAL_87f85a8c_4_k_cu_eb628db54cuda3std3__45__cpo4cendE,(_ZN34_INTERNAL_87f85a8c_4_k_cu_eb628db54cuda3std6ranges3__45__cpo4cendE - _ZN34_INTERNAL_87f85a8c_4_k_cu_eb628db54cuda3std3__45__cpo4cendE)
_ZN34_INTERNAL_87f85a8c_4_k_cu_eb628db54cuda3std3__45__cpo4cendE:
	.zero		1
	.type		_ZN34_INTERNAL_87f85a8c_4_k_cu_eb628db54cuda3std6ranges3__45__cpo4cendE,@object
	.size		_ZN34_INTERNAL_87f85a8c_4_k_cu_eb628db54cuda3std6ranges3__45__cpo4cendE,(_ZN34_INTERNAL_87f85a8c_4_k_cu_eb628db54cuda3std3__420unreachable_sentinelE - _ZN34_INTERNAL_87f85a8c_4_k_cu_eb628db54cuda3std6ranges3__45__cpo4cendE)
_ZN34_INTERNAL_87f85a8c_4_k_cu_eb628db54cuda3std6ranges3__45__cpo4cendE:
	.zero		1
	.type		_ZN34_INTERNAL_87f85a8c_4_k_cu_eb628db54cuda3std3__420unreachable_sentinelE,@object
	.size		_ZN34_INTERNAL_87f85a8c_4_k_cu_eb628db54cuda3std3__420unreachable_sentinelE,(_ZN34_INTERNAL_87f85a8c_4_k_cu_eb628db54cuda3std6ranges3__45__cpo5ssizeE - _ZN34_INTERNAL_87f85a8c_4_k_cu_eb628db54cuda3std3__420unreachable_sentinelE)
_ZN34_INTERNAL_87f85a8c_4_k_cu_eb628db54cuda3std3__420unreachable_sentinelE:
	.zero		1
	.type		_ZN34_INTERNAL_87f85a8c_4_k_cu_eb628db54cuda3std6ranges3__45__cpo5ssizeE,@object
	.size		_ZN34_INTERNAL_87f85a8c_4_k_cu_eb628db54cuda3std6ranges3__45__cpo5ssizeE,(_ZN34_INTERNAL_87f85a8c_4_k_cu_eb628db56thrust24THRUST_300001_SM_1000_NS12placeholders2_8E - _ZN34_INTERNAL_87f85a8c_4_k_cu_eb628db54cuda3std6ranges3__45__cpo5ssizeE)
_ZN34_INTERNAL_87f85a8c_4_k_cu_eb628db54cuda3std6ranges3__45__cpo5ssizeE:
	.zero		1
	.type		_ZN34_INTERNAL_87f85a8c_4_k_cu_eb628db56thrust24THRUST_300001_SM_1000_NS12placeholders2_8E,@object
	.size		_ZN34_INTERNAL_87f85a8c_4_k_cu_eb628db56thrust24THRUST_300001_SM_1000_NS12placeholders2_8E,(_ZN34_INTERNAL_87f85a8c_4_k_cu_eb628db54cuda3std3__45__cpo5crendE - _ZN34_INTERNAL_87f85a8c_4_k_cu_eb628db56thrust24THRUST_300001_SM_1000_NS12placeholders2_8E)
_ZN34_INTERNAL_87f85a8c_4_k_cu_eb628db56thrust24THRUST_300001_SM_1000_NS12placeholders2_8E:
	.zero		1
	.type		_ZN34_INTERNAL_87f85a8c_4_k_cu_eb628db54cuda3std3__45__cpo5crendE,@object
	.size		_ZN34_INTERNAL_87f85a8c_4_k_cu_eb628db54cuda3std3__45__cpo5crendE,(_ZN34_INTERNAL_87f85a8c_4_k_cu_eb628db54cuda3std6ranges3__45__cpo4prevE - _ZN34_INTERNAL_87f85a8c_4_k_cu_eb628db54cuda3std3__45__cpo5crendE)
_ZN34_INTERNAL_87f85a8c_4_k_cu_eb628db54cuda3std3__45__cpo5crendE:
	.zero		1
	.type		_ZN34_INTERNAL_87f85a8c_4_k_cu_eb628db54cuda3std6ranges3__45__cpo4prevE,@object
	.size		_ZN34_INTERNAL_87f85a8c_4_k_cu_eb628db54cuda3std6ranges3__45__cpo4prevE,(_ZN34_INTERNAL_87f85a8c_4_k_cu_eb628db54cuda3std6ranges3__45__cpo9iter_moveE - _ZN34_INTERNAL_87f85a8c_4_k_cu_eb628db54cuda3std6ranges3__45__cpo4prevE)
_ZN34_INTERNAL_87f85a8c_4_k_cu_eb628db54cuda3std6ranges3__45__cpo4prevE:
	.zero		1
	.type		_ZN34_INTERNAL_87f85a8c_4_k_cu_eb628db54cuda3std6ranges3__45__cpo9iter_moveE,@object
	.size		_ZN34_INTERNAL_87f85a8c_4_k_cu_eb628db54cuda3std6ranges3__45__cpo9iter_moveE,(_ZN34_INTERNAL_87f85a8c_4_k_cu_eb628db56thrust24THRUST_300001_SM_1000_NS6system6detail10sequential3seqE - _ZN34_INTERNAL_87f85a8c_4_k_cu_eb628db54cuda3std6ranges3__45__cpo9iter_moveE)
_ZN34_INTERNAL_87f85a8c_4_k_cu_eb628db54cuda3std6ranges3__45__cpo9iter_moveE:
	.zero		1
	.type		_ZN34_INTERNAL_87f85a8c_4_k_cu_eb628db56thrust24THRUST_300001_SM_1000_NS6system6detail10sequential3seqE,@object
	.size		_ZN34_INTERNAL_87f85a8c_4_k_cu_eb628db56thrust24THRUST_300001_SM_1000_NS6system6detail10sequential3seqE,(.L_31 - _ZN34_INTERNAL_87f85a8c_4_k_cu_eb628db56thrust24THRUST_300001_SM_1000_NS6system6detail10sequential3seqE)
_ZN34_INTERNAL_87f85a8c_4_k_cu_eb628db56thrust24THRUST_300001_SM_1000_NS6system6detail10sequential3seqE:
	.zero		1
.L_31:


//--------------------- .nv.constant0._ZN3cub18CUB_300001_SM_10006detail11EmptyKernelIvEEvv --------------------------
	.section	.nv.constant0._ZN3cub18CUB_300001_SM_10006detail11EmptyKernelIvEEvv,"a",@progbits
	.sectionflags	@""
	.align	4
.nv.constant0._ZN3cub18CUB_300001_SM_10006detail11EmptyKernelIvEEvv:
	.zero		896


//--------------------- .nv.constant0._Z14fragmentShaderP6uchar4PiP6float3P4int3P8fragment --------------------------
	.section	.nv.constant0._Z14fragmentShaderP6uchar4PiP6float3P4int3P8fragment,"a",@progbits
	.sectionflags	@""
	.align	4
.nv.constant0._Z14fragmentShaderP6uchar4PiP6float3P4int3P8fragment:
	.zero		936


//--------------------- .nv.constant0._Z17rasterizeTrianglePiS_P6float3P4int3P8fragment --------------------------
	.section	.nv.constant0._Z17rasterizeTrianglePiS_P6float3P4int3P8fragment,"a",@progbits
	.sectionflags	@""
	.align	4
.nv.constant0._Z17rasterizeTrianglePiS_P6float3P4int3P8fragment:
	.zero		936


//--------------------- .nv.constant0._Z12vertexShaderPiS_P6float3 --------------------------
	.section	.nv.constant0._Z12vertexShaderPiS_P6float3,"a",@progbits
	.sectionflags	@""
	.align	4
.nv.constant0._Z12vertexShaderPiS_P6float3:
	.zero		920


//--------------------- SYMBOLS --------------------------

	.type		.nv.reservedSmem.offset0,@object
	.size		.nv.reservedSmem.offset0,0x4
	.type		free,@function
	.type		malloc,@function
